//
// Generated by NVIDIA NVVM Compiler
//
// Compiler Build ID: CL-36424714
// Cuda compilation tools, release 13.0, V13.0.88
// Based on NVVM 20.0.0
//

.version 9.0
.target sm_100
.address_size 64

	// .globl	_Z11approxmatchiiiPKfS0_PfS1_
// _ZZ11approxmatchiiiPKfS0_PfS1_E3buf has been demoted
// _ZZ9matchcostiiiPKfS0_S0_PfE6allsum has been demoted
// _ZZ9matchcostiiiPKfS0_S0_PfE3buf has been demoted
// _ZZ14matchcostgrad2iiiPKfS0_S0_PfE8sum_grad has been demoted

.visible .entry _Z11approxmatchiiiPKfS0_PfS1_(
	.param .u32 _Z11approxmatchiiiPKfS0_PfS1__param_0,
	.param .u32 _Z11approxmatchiiiPKfS0_PfS1__param_1,
	.param .u32 _Z11approxmatchiiiPKfS0_PfS1__param_2,
	.param .u64 .ptr .align 1 _Z11approxmatchiiiPKfS0_PfS1__param_3,
	.param .u64 .ptr .align 1 _Z11approxmatchiiiPKfS0_PfS1__param_4,
	.param .u64 .ptr .align 1 _Z11approxmatchiiiPKfS0_PfS1__param_5,
	.param .u64 .ptr .align 1 _Z11approxmatchiiiPKfS0_PfS1__param_6
)
{
	.reg .pred 	%p<63>;
	.reg .b32 	%r<209>;
	.reg .b32 	%f<481>;
	.reg .b64 	%rd<61>;
	// demoted variable
	.shared .align 4 .b8 _ZZ11approxmatchiiiPKfS0_PfS1_E3buf[16384];
	ld.param.u32 	%r85, [_Z11approxmatchiiiPKfS0_PfS1__param_1];
	ld.param.u32 	%r86, [_Z11approxmatchiiiPKfS0_PfS1__param_2];
	ld.param.u64 	%rd12, [_Z11approxmatchiiiPKfS0_PfS1__param_3];
	ld.param.u64 	%rd13, [_Z11approxmatchiiiPKfS0_PfS1__param_4];
	ld.param.u64 	%rd14, [_Z11approxmatchiiiPKfS0_PfS1__param_5];
	ld.param.u64 	%rd15, [_Z11approxmatchiiiPKfS0_PfS1__param_6];
	cvta.to.global.u64 	%rd1, %rd13;
	cvta.to.global.u64 	%rd2, %rd14;
	cvta.to.global.u64 	%rd3, %rd15;
	cvta.to.global.u64 	%rd4, %rd12;
	mov.u32 	%r181, %ctaid.x;
	setp.lt.s32 	%p1, %r85, %r86;
	@%p1 bra 	$L__BB0_2;
	div.s32 	%r87, %r85, %r86;
	cvt.rn.f32.s32 	%f447, %r87;
	mov.f32 	%f448, 0f3F800000;
	bra.uni 	$L__BB0_3;
$L__BB0_2:
	div.s32 	%r88, %r86, %r85;
	cvt.rn.f32.s32 	%f448, %r88;
	mov.f32 	%f447, 0f3F800000;
$L__BB0_3:
	ld.param.u32 	%r179, [_Z11approxmatchiiiPKfS0_PfS1__param_0];
	setp.ge.s32 	%p2, %r181, %r179;
	@%p2 bra 	$L__BB0_82;
	add.s32 	%r89, %r86, %r85;
	mul.lo.s32 	%r90, %r181, %r89;
	shl.b32 	%r91, %r90, 1;
	mul.wide.u32 	%rd16, %r91, 4;
	add.s64 	%rd5, %rd3, %rd16;
	mul.wide.s32 	%rd17, %r85, 4;
	add.s64 	%rd6, %rd5, %rd17;
	mul.wide.s32 	%rd18, %r86, 4;
	add.s64 	%rd7, %rd6, %rd18;
	add.s64 	%rd8, %rd7, %rd17;
	mov.u32 	%r2, %tid.x;
	mov.u32 	%r3, %ntid.x;
	mov.f32 	%f65, 0f00000000;
	mov.f32 	%f66, 0f3F000000;
	mul.rn.f32 	%f67, %f66, %f65;
	mov.f32 	%f68, 0f3DF6384F;
	mul.rn.f32 	%f69, %f68, %f65;
	fma.rn.f32 	%f70, %f67, 0f3FB8AA3B, 0f00000000;
	add.f32 	%f71, %f70, 0f00000000;
	mul.f32 	%f72, %f69, 0f40400000;
	fma.rn.f32 	%f73, %f72, %f67, %f71;
	fma.rn.f32 	%f74, %f69, 0f00000000, %f73;
	mov.f32 	%f75, 0f40000000;
	add.rn.f32 	%f5, %f75, %f74;
	mov.f32 	%f76, 0fC0000000;
	add.rn.f32 	%f77, %f5, %f76;
	neg.f32 	%f78, %f77;
	add.rn.f32 	%f6, %f74, %f78;
	mul.lo.s32 	%r5, %r86, %r85;
$L__BB0_5:
	setp.ge.s32 	%p3, %r2, %r5;
	@%p3 bra 	$L__BB0_8;
	mul.lo.s32 	%r6, %r5, %r181;
	mov.u32 	%r182, %r2;
$L__BB0_7:
	add.s32 	%r92, %r182, %r6;
	mul.wide.s32 	%rd19, %r92, 4;
	add.s64 	%rd20, %rd2, %rd19;
	mov.b32 	%r93, 0;
	st.global.u32 	[%rd20], %r93;
	add.s32 	%r182, %r182, %r3;
	setp.lt.s32 	%p4, %r182, %r5;
	@%p4 bra 	$L__BB0_7;
$L__BB0_8:
	setp.ge.s32 	%p5, %r2, %r85;
	mov.u32 	%r183, %r2;
	@%p5 bra 	$L__BB0_9;
	bra.uni 	$L__BB0_83;
$L__BB0_9:
	setp.ge.s32 	%p7, %r2, %r86;
	mov.u32 	%r184, %r2;
	@%p7 bra 	$L__BB0_11;
$L__BB0_10:
	mul.wide.s32 	%rd23, %r184, 4;
	add.s64 	%rd24, %rd6, %rd23;
	st.global.f32 	[%rd24], %f447;
	add.s32 	%r184, %r184, %r3;
	setp.lt.s32 	%p8, %r184, %r86;
	@%p8 bra 	$L__BB0_10;
$L__BB0_11:
	bar.sync 	0;
	mul.lo.s32 	%r13, %r181, %r85;
	mul.lo.s32 	%r14, %r181, %r86;
	mov.b32 	%r185, 7;
$L__BB0_12:
	cvt.rn.f32.s32 	%f7, %r185;
	setp.eq.s32 	%p9, %r185, 0;
	mov.f32 	%f449, 0f3F800000;
	@%p9 bra 	$L__BB0_15;
	mul.rn.f32 	%f80, %f5, %f7;
	cvt.rni.f32.f32 	%f81, %f80;
	sub.f32 	%f82, %f80, %f81;
	neg.f32 	%f83, %f80;
	fma.rn.f32 	%f84, %f5, %f7, %f83;
	fma.rn.f32 	%f85, %f6, %f7, %f84;
	add.f32 	%f86, %f82, %f85;
	setp.gt.f32 	%p10, %f81, 0f00000000;
	selp.b32 	%r95, 0, -2097152000, %p10;
	abs.f32 	%f87, %f7;
	setp.num.f32 	%p11, %f87, %f87;
	setp.lt.f32 	%p12, %f80, 0f00000000;
	selp.f32 	%f88, 0f00000000, 0f7F800000, %p12;
	abs.f32 	%f89, %f80;
	setp.gt.f32 	%p13, %f89, 0f43180000;
	cvt.rzi.s32.f32 	%r96, %f81;
	shl.b32 	%r97, %r96, 23;
	sub.s32 	%r98, %r97, %r95;
	mov.b32 	%f90, %r98;
	add.s32 	%r99, %r95, 2130706432;
	mov.b32 	%f91, %r99;
	fma.rn.f32 	%f92, %f86, 0f391FCB8E, 0f3AAF85ED;
	fma.rn.f32 	%f93, %f92, %f86, 0f3C1D9856;
	fma.rn.f32 	%f94, %f93, %f86, 0f3D6357BB;
	fma.rn.f32 	%f95, %f94, %f86, 0f3E75FDEC;
	fma.rn.f32 	%f96, %f95, %f86, 0f3F317218;
	fma.rn.f32 	%f97, %f96, %f86, 0f3F800000;
	mul.f32 	%f98, %f97, %f91;
	mul.f32 	%f99, %f98, %f90;
	selp.f32 	%f449, %f88, %f99, %p13;
	@%p11 bra 	$L__BB0_15;
	mov.f32 	%f100, 0f40800000;
	add.rn.f32 	%f449, %f100, %f7;
$L__BB0_15:
	setp.lt.s32 	%p14, %r85, 1;
	neg.f32 	%f101, %f449;
	setp.eq.s32 	%p15, %r185, -2;
	selp.f32 	%f11, 0f00000000, %f101, %p15;
	@%p14 bra 	$L__BB0_37;
	mov.b32 	%r186, 0;
$L__BB0_17:
	add.s32 	%r17, %r186, %r2;
	setp.ge.s32 	%p16, %r17, %r85;
	mov.f32 	%f450, 0f00000000;
	mov.f32 	%f451, %f450;
	mov.f32 	%f452, %f450;
	@%p16 bra 	$L__BB0_19;
	add.s32 	%r101, %r17, %r13;
	mul.lo.s32 	%r102, %r101, 3;
	mul.wide.s32 	%rd25, %r102, 4;
	add.s64 	%rd26, %rd4, %rd25;
	ld.global.nc.f32 	%f450, [%rd26];
	ld.global.nc.f32 	%f451, [%rd26+4];
	ld.global.nc.f32 	%f452, [%rd26+8];
$L__BB0_19:
	setp.lt.s32 	%p17, %r86, 1;
	mov.f32 	%f459, 0f3089705F;
	@%p17 bra 	$L__BB0_34;
	mov.f32 	%f459, 0f3089705F;
	mov.b32 	%r187, 0;
	mov.u32 	%r188, %r187;
$L__BB0_21:
	mov.u32 	%r19, %r188;
	shl.b32 	%r104, %r187, 10;
	add.s32 	%r188, %r104, 1024;
	min.s32 	%r21, %r86, %r188;
	sub.s32 	%r22, %r21, %r104;
	sub.s32 	%r23, %r21, %r19;
	setp.ge.s32 	%p18, %r2, %r23;
	@%p18 bra 	$L__BB0_24;
	shl.b32 	%r105, %r2, 4;
	mov.u32 	%r106, _ZZ11approxmatchiiiPKfS0_PfS1_E3buf;
	add.s32 	%r107, %r105, %r106;
	add.s32 	%r190, %r107, 8;
	add.s32 	%r191, %r2, %r19;
	add.s32 	%r108, %r191, %r14;
	mul.lo.s32 	%r189, %r108, 3;
	mov.u32 	%r192, %r2;
$L__BB0_23:
	mul.wide.s32 	%rd27, %r189, 4;
	add.s64 	%rd28, %rd1, %rd27;
	ld.global.nc.f32 	%f105, [%rd28];
	ld.global.nc.f32 	%f106, [%rd28+4];
	ld.global.nc.f32 	%f107, [%rd28+8];
	st.shared.f32 	[%r190+-8], %f105;
	st.shared.f32 	[%r190+-4], %f106;
	st.shared.f32 	[%r190], %f107;
	mul.wide.s32 	%rd29, %r191, 4;
	add.s64 	%rd30, %rd6, %rd29;
	ld.global.f32 	%f108, [%rd30];
	st.shared.f32 	[%r190+4], %f108;
	add.s32 	%r192, %r192, %r3;
	add.s32 	%r191, %r191, %r3;
	shl.b32 	%r109, %r3, 4;
	add.s32 	%r190, %r190, %r109;
	mad.lo.s32 	%r189, %r3, 3, %r189;
	setp.lt.s32 	%p19, %r192, %r23;
	@%p19 bra 	$L__BB0_23;
$L__BB0_24:
	bar.sync 	0;
	setp.lt.s32 	%p20, %r23, 1;
	@%p20 bra 	$L__BB0_33;
	add.s32 	%r111, %r22, -1;
	setp.lt.u32 	%p21, %r111, 3;
	mov.b32 	%r195, 0;
	@%p21 bra 	$L__BB0_28;
	mov.b32 	%r193, 0;
$L__BB0_27:
	.pragma "nounroll";
	shl.b32 	%r113, %r193, 4;
	mov.u32 	%r114, _ZZ11approxmatchiiiPKfS0_PfS1_E3buf;
	add.s32 	%r115, %r114, %r113;
	ld.shared.f32 	%f110, [%r115];
	ld.shared.f32 	%f111, [%r115+4];
	ld.shared.f32 	%f112, [%r115+8];
	sub.f32 	%f113, %f110, %f450;
	sub.f32 	%f114, %f111, %f451;
	mul.f32 	%f115, %f114, %f114;
	fma.rn.f32 	%f116, %f113, %f113, %f115;
	sub.f32 	%f117, %f112, %f452;
	fma.rn.f32 	%f118, %f117, %f117, %f116;
	mul.f32 	%f119, %f11, %f118;
	mul.f32 	%f120, %f119, 0f3FB8AA3B;
	ex2.approx.f32 	%f121, %f120;
	ld.shared.f32 	%f122, [%r115+12];
	fma.rn.f32 	%f123, %f121, %f122, %f459;
	ld.shared.f32 	%f124, [%r115+16];
	ld.shared.f32 	%f125, [%r115+20];
	ld.shared.f32 	%f126, [%r115+24];
	sub.f32 	%f127, %f124, %f450;
	sub.f32 	%f128, %f125, %f451;
	mul.f32 	%f129, %f128, %f128;
	fma.rn.f32 	%f130, %f127, %f127, %f129;
	sub.f32 	%f131, %f126, %f452;
	fma.rn.f32 	%f132, %f131, %f131, %f130;
	mul.f32 	%f133, %f11, %f132;
	mul.f32 	%f134, %f133, 0f3FB8AA3B;
	ex2.approx.f32 	%f135, %f134;
	ld.shared.f32 	%f136, [%r115+28];
	fma.rn.f32 	%f137, %f135, %f136, %f123;
	ld.shared.f32 	%f138, [%r115+32];
	ld.shared.f32 	%f139, [%r115+36];
	ld.shared.f32 	%f140, [%r115+40];
	sub.f32 	%f141, %f138, %f450;
	sub.f32 	%f142, %f139, %f451;
	mul.f32 	%f143, %f142, %f142;
	fma.rn.f32 	%f144, %f141, %f141, %f143;
	sub.f32 	%f145, %f140, %f452;
	fma.rn.f32 	%f146, %f145, %f145, %f144;
	mul.f32 	%f147, %f11, %f146;
	mul.f32 	%f148, %f147, 0f3FB8AA3B;
	ex2.approx.f32 	%f149, %f148;
	ld.shared.f32 	%f150, [%r115+44];
	fma.rn.f32 	%f151, %f149, %f150, %f137;
	ld.shared.f32 	%f152, [%r115+48];
	ld.shared.f32 	%f153, [%r115+52];
	ld.shared.f32 	%f154, [%r115+56];
	sub.f32 	%f155, %f152, %f450;
	sub.f32 	%f156, %f153, %f451;
	mul.f32 	%f157, %f156, %f156;
	fma.rn.f32 	%f158, %f155, %f155, %f157;
	sub.f32 	%f159, %f154, %f452;
	fma.rn.f32 	%f160, %f159, %f159, %f158;
	mul.f32 	%f161, %f11, %f160;
	mul.f32 	%f162, %f161, 0f3FB8AA3B;
	ex2.approx.f32 	%f163, %f162;
	ld.shared.f32 	%f164, [%r115+60];
	fma.rn.f32 	%f459, %f163, %f164, %f151;
	add.s32 	%r193, %r193, 4;
	shl.b32 	%r116, %r187, 10;
	sub.s32 	%r117, %r21, %r116;
	and.b32  	%r118, %r21, 3;
	sub.s32 	%r195, %r117, %r118;
	setp.ne.s32 	%p22, %r193, %r195;
	@%p22 bra 	$L__BB0_27;
$L__BB0_28:
	and.b32  	%r39, %r21, 3;
	setp.eq.s32 	%p23, %r39, 0;
	@%p23 bra 	$L__BB0_33;
	setp.eq.s32 	%p24, %r39, 1;
	@%p24 bra 	$L__BB0_31;
	shl.b32 	%r119, %r195, 4;
	mov.u32 	%r120, _ZZ11approxmatchiiiPKfS0_PfS1_E3buf;
	add.s32 	%r121, %r120, %r119;
	ld.shared.f32 	%f166, [%r121];
	ld.shared.f32 	%f167, [%r121+4];
	ld.shared.f32 	%f168, [%r121+8];
	sub.f32 	%f169, %f166, %f450;
	sub.f32 	%f170, %f167, %f451;
	mul.f32 	%f171, %f170, %f170;
	fma.rn.f32 	%f172, %f169, %f169, %f171;
	sub.f32 	%f173, %f168, %f452;
	fma.rn.f32 	%f174, %f173, %f173, %f172;
	mul.f32 	%f175, %f11, %f174;
	mul.f32 	%f176, %f175, 0f3FB8AA3B;
	ex2.approx.f32 	%f177, %f176;
	ld.shared.f32 	%f178, [%r121+12];
	fma.rn.f32 	%f179, %f177, %f178, %f459;
	ld.shared.f32 	%f180, [%r121+16];
	ld.shared.f32 	%f181, [%r121+20];
	ld.shared.f32 	%f182, [%r121+24];
	sub.f32 	%f183, %f180, %f450;
	sub.f32 	%f184, %f181, %f451;
	mul.f32 	%f185, %f184, %f184;
	fma.rn.f32 	%f186, %f183, %f183, %f185;
	sub.f32 	%f187, %f182, %f452;
	fma.rn.f32 	%f188, %f187, %f187, %f186;
	mul.f32 	%f189, %f11, %f188;
	mul.f32 	%f190, %f189, 0f3FB8AA3B;
	ex2.approx.f32 	%f191, %f190;
	ld.shared.f32 	%f192, [%r121+28];
	fma.rn.f32 	%f459, %f191, %f192, %f179;
	add.s32 	%r195, %r195, 2;
$L__BB0_31:
	and.b32  	%r122, %r21, 1;
	setp.eq.b32 	%p25, %r122, 1;
	not.pred 	%p26, %p25;
	@%p26 bra 	$L__BB0_33;
	shl.b32 	%r123, %r195, 4;
	mov.u32 	%r124, _ZZ11approxmatchiiiPKfS0_PfS1_E3buf;
	add.s32 	%r125, %r124, %r123;
	ld.shared.f32 	%f193, [%r125];
	ld.shared.f32 	%f194, [%r125+4];
	ld.shared.f32 	%f195, [%r125+8];
	sub.f32 	%f196, %f193, %f450;
	sub.f32 	%f197, %f194, %f451;
	mul.f32 	%f198, %f197, %f197;
	fma.rn.f32 	%f199, %f196, %f196, %f198;
	sub.f32 	%f200, %f195, %f452;
	fma.rn.f32 	%f201, %f200, %f200, %f199;
	mul.f32 	%f202, %f11, %f201;
	mul.f32 	%f203, %f202, 0f3FB8AA3B;
	ex2.approx.f32 	%f204, %f203;
	ld.shared.f32 	%f205, [%r125+12];
	fma.rn.f32 	%f459, %f204, %f205, %f459;
$L__BB0_33:
	bar.sync 	0;
	setp.lt.s32 	%p27, %r188, %r86;
	add.s32 	%r187, %r187, 1;
	@%p27 bra 	$L__BB0_21;
$L__BB0_34:
	setp.ge.s32 	%p28, %r17, %r85;
	@%p28 bra 	$L__BB0_36;
	mul.wide.s32 	%rd31, %r17, 4;
	add.s64 	%rd32, %rd5, %rd31;
	ld.global.f32 	%f206, [%rd32];
	div.rn.f32 	%f207, %f206, %f459;
	add.s64 	%rd33, %rd7, %rd31;
	st.global.f32 	[%rd33], %f207;
$L__BB0_36:
	add.s32 	%r186, %r186, %r3;
	setp.lt.s32 	%p29, %r186, %r85;
	@%p29 bra 	$L__BB0_17;
$L__BB0_37:
	setp.lt.s32 	%p30, %r86, 1;
	bar.sync 	0;
	@%p30 bra 	$L__BB0_59;
	mov.b32 	%r196, 0;
$L__BB0_39:
	add.s32 	%r45, %r196, %r2;
	setp.ge.s32 	%p31, %r45, %r86;
	mov.f32 	%f461, 0f00000000;
	mov.f32 	%f462, %f461;
	mov.f32 	%f463, %f461;
	@%p31 bra 	$L__BB0_41;
	add.s32 	%r127, %r45, %r14;
	mul.lo.s32 	%r128, %r127, 3;
	mul.wide.s32 	%rd34, %r128, 4;
	add.s64 	%rd35, %rd1, %rd34;
	ld.global.nc.f32 	%f461, [%rd35];
	ld.global.nc.f32 	%f462, [%rd35+4];
	ld.global.nc.f32 	%f463, [%rd35+8];
$L__BB0_41:
	setp.lt.s32 	%p32, %r85, 1;
	mov.f32 	%f470, 0f00000000;
	@%p32 bra 	$L__BB0_56;
	mov.f32 	%f470, 0f00000000;
	mov.b32 	%r197, 0;
	mov.u32 	%r198, %r197;
$L__BB0_43:
	mov.u32 	%r47, %r198;
	shl.b32 	%r130, %r197, 10;
	add.s32 	%r198, %r130, 1024;
	min.s32 	%r49, %r85, %r198;
	sub.s32 	%r50, %r49, %r130;
	sub.s32 	%r51, %r49, %r47;
	setp.ge.s32 	%p33, %r2, %r51;
	@%p33 bra 	$L__BB0_46;
	mov.u32 	%r199, %r2;
$L__BB0_45:
	add.s32 	%r131, %r47, %r13;
	add.s32 	%r132, %r131, %r199;
	mul.lo.s32 	%r133, %r132, 3;
	mul.wide.s32 	%rd36, %r133, 4;
	add.s64 	%rd37, %rd4, %rd36;
	ld.global.nc.f32 	%f211, [%rd37];
	shl.b32 	%r134, %r199, 4;
	mov.u32 	%r135, _ZZ11approxmatchiiiPKfS0_PfS1_E3buf;
	add.s32 	%r136, %r135, %r134;
	st.shared.f32 	[%r136], %f211;
	ld.global.nc.f32 	%f212, [%rd37+4];
	st.shared.f32 	[%r136+4], %f212;
	ld.global.nc.f32 	%f213, [%rd37+8];
	st.shared.f32 	[%r136+8], %f213;
	add.s32 	%r137, %r199, %r47;
	mul.wide.s32 	%rd38, %r137, 4;
	add.s64 	%rd39, %rd7, %rd38;
	ld.global.f32 	%f214, [%rd39];
	st.shared.f32 	[%r136+12], %f214;
	add.s32 	%r199, %r199, %r3;
	setp.lt.s32 	%p34, %r199, %r51;
	@%p34 bra 	$L__BB0_45;
$L__BB0_46:
	bar.sync 	0;
	setp.lt.s32 	%p35, %r51, 1;
	@%p35 bra 	$L__BB0_55;
	add.s32 	%r139, %r50, -1;
	setp.lt.u32 	%p36, %r139, 3;
	mov.b32 	%r202, 0;
	@%p36 bra 	$L__BB0_50;
	mov.b32 	%r200, 0;
$L__BB0_49:
	.pragma "nounroll";
	shl.b32 	%r141, %r200, 4;
	mov.u32 	%r142, _ZZ11approxmatchiiiPKfS0_PfS1_E3buf;
	add.s32 	%r143, %r142, %r141;
	ld.shared.f32 	%f216, [%r143];
	ld.shared.f32 	%f217, [%r143+4];
	ld.shared.f32 	%f218, [%r143+8];
	sub.f32 	%f219, %f461, %f216;
	sub.f32 	%f220, %f462, %f217;
	mul.f32 	%f221, %f220, %f220;
	fma.rn.f32 	%f222, %f219, %f219, %f221;
	sub.f32 	%f223, %f463, %f218;
	fma.rn.f32 	%f224, %f223, %f223, %f222;
	mul.f32 	%f225, %f11, %f224;
	mul.f32 	%f226, %f225, 0f3FB8AA3B;
	ex2.approx.f32 	%f227, %f226;
	ld.shared.f32 	%f228, [%r143+12];
	fma.rn.f32 	%f229, %f227, %f228, %f470;
	ld.shared.f32 	%f230, [%r143+16];
	ld.shared.f32 	%f231, [%r143+20];
	ld.shared.f32 	%f232, [%r143+24];
	sub.f32 	%f233, %f461, %f230;
	sub.f32 	%f234, %f462, %f231;
	mul.f32 	%f235, %f234, %f234;
	fma.rn.f32 	%f236, %f233, %f233, %f235;
	sub.f32 	%f237, %f463, %f232;
	fma.rn.f32 	%f238, %f237, %f237, %f236;
	mul.f32 	%f239, %f11, %f238;
	mul.f32 	%f240, %f239, 0f3FB8AA3B;
	ex2.approx.f32 	%f241, %f240;
	ld.shared.f32 	%f242, [%r143+28];
	fma.rn.f32 	%f243, %f241, %f242, %f229;
	ld.shared.f32 	%f244, [%r143+32];
	ld.shared.f32 	%f245, [%r143+36];
	ld.shared.f32 	%f246, [%r143+40];
	sub.f32 	%f247, %f461, %f244;
	sub.f32 	%f248, %f462, %f245;
	mul.f32 	%f249, %f248, %f248;
	fma.rn.f32 	%f250, %f247, %f247, %f249;
	sub.f32 	%f251, %f463, %f246;
	fma.rn.f32 	%f252, %f251, %f251, %f250;
	mul.f32 	%f253, %f11, %f252;
	mul.f32 	%f254, %f253, 0f3FB8AA3B;
	ex2.approx.f32 	%f255, %f254;
	ld.shared.f32 	%f256, [%r143+44];
	fma.rn.f32 	%f257, %f255, %f256, %f243;
	ld.shared.f32 	%f258, [%r143+48];
	ld.shared.f32 	%f259, [%r143+52];
	ld.shared.f32 	%f260, [%r143+56];
	sub.f32 	%f261, %f461, %f258;
	sub.f32 	%f262, %f462, %f259;
	mul.f32 	%f263, %f262, %f262;
	fma.rn.f32 	%f264, %f261, %f261, %f263;
	sub.f32 	%f265, %f463, %f260;
	fma.rn.f32 	%f266, %f265, %f265, %f264;
	mul.f32 	%f267, %f11, %f266;
	mul.f32 	%f268, %f267, 0f3FB8AA3B;
	ex2.approx.f32 	%f269, %f268;
	ld.shared.f32 	%f270, [%r143+60];
	fma.rn.f32 	%f470, %f269, %f270, %f257;
	add.s32 	%r200, %r200, 4;
	shl.b32 	%r144, %r197, 10;
	sub.s32 	%r145, %r49, %r144;
	and.b32  	%r146, %r49, 3;
	sub.s32 	%r202, %r145, %r146;
	setp.ne.s32 	%p37, %r200, %r202;
	@%p37 bra 	$L__BB0_49;
$L__BB0_50:
	and.b32  	%r58, %r49, 3;
	setp.eq.s32 	%p38, %r58, 0;
	@%p38 bra 	$L__BB0_55;
	setp.eq.s32 	%p39, %r58, 1;
	@%p39 bra 	$L__BB0_53;
	shl.b32 	%r147, %r202, 4;
	mov.u32 	%r148, _ZZ11approxmatchiiiPKfS0_PfS1_E3buf;
	add.s32 	%r149, %r148, %r147;
	ld.shared.f32 	%f272, [%r149];
	ld.shared.f32 	%f273, [%r149+4];
	ld.shared.f32 	%f274, [%r149+8];
	sub.f32 	%f275, %f461, %f272;
	sub.f32 	%f276, %f462, %f273;
	mul.f32 	%f277, %f276, %f276;
	fma.rn.f32 	%f278, %f275, %f275, %f277;
	sub.f32 	%f279, %f463, %f274;
	fma.rn.f32 	%f280, %f279, %f279, %f278;
	mul.f32 	%f281, %f11, %f280;
	mul.f32 	%f282, %f281, 0f3FB8AA3B;
	ex2.approx.f32 	%f283, %f282;
	ld.shared.f32 	%f284, [%r149+12];
	fma.rn.f32 	%f285, %f283, %f284, %f470;
	ld.shared.f32 	%f286, [%r149+16];
	ld.shared.f32 	%f287, [%r149+20];
	ld.shared.f32 	%f288, [%r149+24];
	sub.f32 	%f289, %f461, %f286;
	sub.f32 	%f290, %f462, %f287;
	mul.f32 	%f291, %f290, %f290;
	fma.rn.f32 	%f292, %f289, %f289, %f291;
	sub.f32 	%f293, %f463, %f288;
	fma.rn.f32 	%f294, %f293, %f293, %f292;
	mul.f32 	%f295, %f11, %f294;
	mul.f32 	%f296, %f295, 0f3FB8AA3B;
	ex2.approx.f32 	%f297, %f296;
	ld.shared.f32 	%f298, [%r149+28];
	fma.rn.f32 	%f470, %f297, %f298, %f285;
	add.s32 	%r202, %r202, 2;
$L__BB0_53:
	and.b32  	%r150, %r49, 1;
	setp.eq.b32 	%p40, %r150, 1;
	not.pred 	%p41, %p40;
	@%p41 bra 	$L__BB0_55;
	shl.b32 	%r151, %r202, 4;
	mov.u32 	%r152, _ZZ11approxmatchiiiPKfS0_PfS1_E3buf;
	add.s32 	%r153, %r152, %r151;
	ld.shared.f32 	%f299, [%r153];
	ld.shared.f32 	%f300, [%r153+4];
	ld.shared.f32 	%f301, [%r153+8];
	sub.f32 	%f302, %f461, %f299;
	sub.f32 	%f303, %f462, %f300;
	mul.f32 	%f304, %f303, %f303;
	fma.rn.f32 	%f305, %f302, %f302, %f304;
	sub.f32 	%f306, %f463, %f301;
	fma.rn.f32 	%f307, %f306, %f306, %f305;
	mul.f32 	%f308, %f11, %f307;
	mul.f32 	%f309, %f308, 0f3FB8AA3B;
	ex2.approx.f32 	%f310, %f309;
	ld.shared.f32 	%f311, [%r153+12];
	fma.rn.f32 	%f470, %f310, %f311, %f470;
$L__BB0_55:
	bar.sync 	0;
	setp.lt.s32 	%p42, %r198, %r85;
	add.s32 	%r197, %r197, 1;
	@%p42 bra 	$L__BB0_43;
$L__BB0_56:
	setp.ge.s32 	%p43, %r45, %r86;
	@%p43 bra 	$L__BB0_58;
	mul.wide.s32 	%rd40, %r45, 4;
	add.s64 	%rd41, %rd6, %rd40;
	ld.global.f32 	%f312, [%rd41];
	mul.f32 	%f313, %f470, %f312;
	add.f32 	%f314, %f313, 0f3089705F;
	div.rn.f32 	%f315, %f312, %f314;
	min.f32 	%f316, %f315, 0f3F800000;
	mul.f32 	%f317, %f312, %f316;
	add.s64 	%rd42, %rd8, %rd40;
	st.global.f32 	[%rd42], %f317;
	ld.global.f32 	%f318, [%rd41];
	sub.f32 	%f319, %f318, %f313;
	max.f32 	%f320, %f319, 0f00000000;
	st.global.f32 	[%rd41], %f320;
$L__BB0_58:
	add.s32 	%r196, %r196, %r3;
	setp.lt.s32 	%p44, %r196, %r86;
	@%p44 bra 	$L__BB0_39;
$L__BB0_59:
	setp.lt.s32 	%p45, %r85, 1;
	bar.sync 	0;
	@%p45 bra 	$L__BB0_80;
	mov.b32 	%r203, 0;
$L__BB0_61:
	add.s32 	%r64, %r203, %r2;
	setp.ge.s32 	%p46, %r64, %r85;
	mov.f32 	%f472, 0f00000000;
	mov.f32 	%f473, %f472;
	mov.f32 	%f474, %f472;
	@%p46 bra 	$L__BB0_63;
	add.s32 	%r155, %r64, %r13;
	mul.lo.s32 	%r156, %r155, 3;
	mul.wide.s32 	%rd43, %r156, 4;
	add.s64 	%rd44, %rd4, %rd43;
	ld.global.nc.f32 	%f472, [%rd44];
	ld.global.nc.f32 	%f473, [%rd44+4];
	ld.global.nc.f32 	%f474, [%rd44+8];
$L__BB0_63:
	setp.lt.s32 	%p47, %r86, 1;
	mov.f32 	%f479, 0f00000000;
	@%p47 bra 	$L__BB0_77;
	mov.f32 	%f479, 0f00000000;
	mov.b32 	%r204, 0;
	mov.u32 	%r205, %r204;
$L__BB0_65:
	mov.u32 	%r66, %r205;
	add.s32 	%r205, %r66, 1024;
	min.s32 	%r68, %r86, %r205;
	shl.b32 	%r158, %r204, 10;
	sub.s32 	%r69, %r68, %r158;
	sub.s32 	%r70, %r68, %r66;
	setp.ge.s32 	%p48, %r2, %r70;
	@%p48 bra 	$L__BB0_68;
	mov.u32 	%r206, %r2;
$L__BB0_67:
	add.s32 	%r159, %r66, %r14;
	add.s32 	%r160, %r159, %r206;
	mul.lo.s32 	%r161, %r160, 3;
	mul.wide.s32 	%rd45, %r161, 4;
	add.s64 	%rd46, %rd1, %rd45;
	ld.global.nc.f32 	%f324, [%rd46];
	shl.b32 	%r162, %r206, 4;
	mov.u32 	%r163, _ZZ11approxmatchiiiPKfS0_PfS1_E3buf;
	add.s32 	%r164, %r163, %r162;
	st.shared.f32 	[%r164], %f324;
	ld.global.nc.f32 	%f325, [%rd46+4];
	st.shared.f32 	[%r164+4], %f325;
	ld.global.nc.f32 	%f326, [%rd46+8];
	st.shared.f32 	[%r164+8], %f326;
	add.s32 	%r165, %r206, %r66;
	mul.wide.s32 	%rd47, %r165, 4;
	add.s64 	%rd48, %rd8, %rd47;
	ld.global.f32 	%f327, [%rd48];
	st.shared.f32 	[%r164+12], %f327;
	add.s32 	%r206, %r206, %r3;
	setp.lt.s32 	%p49, %r206, %r70;
	@%p49 bra 	$L__BB0_67;
$L__BB0_68:
	bar.sync 	0;
	mul.wide.s32 	%rd49, %r64, 4;
	add.s64 	%rd50, %rd7, %rd49;
	ld.global.f32 	%f53, [%rd50];
	setp.lt.s32 	%p51, %r70, 1;
	or.pred  	%p52, %p46, %p51;
	@%p52 bra 	$L__BB0_76;
	add.s32 	%r73, %r66, %r14;
	and.b32  	%r74, %r68, 3;
	add.s32 	%r167, %r69, -1;
	setp.lt.u32 	%p53, %r167, 3;
	mov.b32 	%r208, 0;
	@%p53 bra 	$L__BB0_72;
	sub.s32 	%r208, %r69, %r74;
	mov.b32 	%r207, 0;
$L__BB0_71:
	shl.b32 	%r169, %r207, 4;
	mov.u32 	%r170, _ZZ11approxmatchiiiPKfS0_PfS1_E3buf;
	add.s32 	%r171, %r170, %r169;
	ld.shared.f32 	%f329, [%r171];
	ld.shared.f32 	%f330, [%r171+4];
	ld.shared.f32 	%f331, [%r171+8];
	sub.f32 	%f332, %f329, %f472;
	sub.f32 	%f333, %f330, %f473;
	mul.f32 	%f334, %f333, %f333;
	fma.rn.f32 	%f335, %f332, %f332, %f334;
	sub.f32 	%f336, %f331, %f474;
	fma.rn.f32 	%f337, %f336, %f336, %f335;
	mul.f32 	%f338, %f11, %f337;
	mul.f32 	%f339, %f338, 0f3FB8AA3B;
	ex2.approx.f32 	%f340, %f339;
	mul.f32 	%f341, %f53, %f340;
	ld.shared.f32 	%f342, [%r171+12];
	add.s32 	%r172, %r73, %r207;
	mad.lo.s32 	%r173, %r172, %r85, %r64;
	mul.wide.s32 	%rd51, %r173, 4;
	add.s64 	%rd52, %rd2, %rd51;
	ld.global.f32 	%f343, [%rd52];
	fma.rn.f32 	%f344, %f341, %f342, %f343;
	st.global.f32 	[%rd52], %f344;
	fma.rn.f32 	%f345, %f341, %f342, %f479;
	ld.shared.f32 	%f346, [%r171+16];
	ld.shared.f32 	%f347, [%r171+20];
	ld.shared.f32 	%f348, [%r171+24];
	sub.f32 	%f349, %f346, %f472;
	sub.f32 	%f350, %f347, %f473;
	mul.f32 	%f351, %f350, %f350;
	fma.rn.f32 	%f352, %f349, %f349, %f351;
	sub.f32 	%f353, %f348, %f474;
	fma.rn.f32 	%f354, %f353, %f353, %f352;
	mul.f32 	%f355, %f11, %f354;
	mul.f32 	%f356, %f355, 0f3FB8AA3B;
	ex2.approx.f32 	%f357, %f356;
	mul.f32 	%f358, %f53, %f357;
	ld.shared.f32 	%f359, [%r171+28];
	mul.wide.u32 	%rd53, %r85, 4;
	add.s64 	%rd54, %rd52, %rd53;
	ld.global.f32 	%f360, [%rd54];
	fma.rn.f32 	%f361, %f358, %f359, %f360;
	st.global.f32 	[%rd54], %f361;
	fma.rn.f32 	%f362, %f358, %f359, %f345;
	ld.shared.f32 	%f363, [%r171+32];
	ld.shared.f32 	%f364, [%r171+36];
	ld.shared.f32 	%f365, [%r171+40];
	sub.f32 	%f366, %f363, %f472;
	sub.f32 	%f367, %f364, %f473;
	mul.f32 	%f368, %f367, %f367;
	fma.rn.f32 	%f369, %f366, %f366, %f368;
	sub.f32 	%f370, %f365, %f474;
	fma.rn.f32 	%f371, %f370, %f370, %f369;
	mul.f32 	%f372, %f11, %f371;
	mul.f32 	%f373, %f372, 0f3FB8AA3B;
	ex2.approx.f32 	%f374, %f373;
	mul.f32 	%f375, %f53, %f374;
	ld.shared.f32 	%f376, [%r171+44];
	add.s64 	%rd55, %rd54, %rd53;
	ld.global.f32 	%f377, [%rd55];
	fma.rn.f32 	%f378, %f375, %f376, %f377;
	st.global.f32 	[%rd55], %f378;
	fma.rn.f32 	%f379, %f375, %f376, %f362;
	ld.shared.f32 	%f380, [%r171+48];
	ld.shared.f32 	%f381, [%r171+52];
	ld.shared.f32 	%f382, [%r171+56];
	sub.f32 	%f383, %f380, %f472;
	sub.f32 	%f384, %f381, %f473;
	mul.f32 	%f385, %f384, %f384;
	fma.rn.f32 	%f386, %f383, %f383, %f385;
	sub.f32 	%f387, %f382, %f474;
	fma.rn.f32 	%f388, %f387, %f387, %f386;
	mul.f32 	%f389, %f11, %f388;
	mul.f32 	%f390, %f389, 0f3FB8AA3B;
	ex2.approx.f32 	%f391, %f390;
	mul.f32 	%f392, %f53, %f391;
	ld.shared.f32 	%f393, [%r171+60];
	add.s64 	%rd56, %rd55, %rd53;
	ld.global.f32 	%f394, [%rd56];
	fma.rn.f32 	%f395, %f392, %f393, %f394;
	st.global.f32 	[%rd56], %f395;
	fma.rn.f32 	%f479, %f392, %f393, %f379;
	add.s32 	%r207, %r207, 4;
	setp.ne.s32 	%p54, %r207, %r208;
	@%p54 bra 	$L__BB0_71;
$L__BB0_72:
	setp.eq.s32 	%p55, %r74, 0;
	@%p55 bra 	$L__BB0_76;
	shl.b32 	%r174, %r208, 4;
	mov.u32 	%r175, _ZZ11approxmatchiiiPKfS0_PfS1_E3buf;
	add.s32 	%r79, %r175, %r174;
	ld.shared.f32 	%f396, [%r79];
	ld.shared.f32 	%f397, [%r79+4];
	ld.shared.f32 	%f398, [%r79+8];
	sub.f32 	%f399, %f396, %f472;
	sub.f32 	%f400, %f397, %f473;
	mul.f32 	%f401, %f400, %f400;
	fma.rn.f32 	%f402, %f399, %f399, %f401;
	sub.f32 	%f403, %f398, %f474;
	fma.rn.f32 	%f404, %f403, %f403, %f402;
	mul.f32 	%f405, %f11, %f404;
	mul.f32 	%f406, %f405, 0f3FB8AA3B;
	ex2.approx.f32 	%f407, %f406;
	mul.f32 	%f408, %f53, %f407;
	ld.shared.f32 	%f409, [%r79+12];
	add.s32 	%r176, %r73, %r208;
	mad.lo.s32 	%r177, %r176, %r85, %r64;
	mul.wide.s32 	%rd57, %r177, 4;
	add.s64 	%rd9, %rd2, %rd57;
	ld.global.f32 	%f410, [%rd9];
	fma.rn.f32 	%f411, %f408, %f409, %f410;
	st.global.f32 	[%rd9], %f411;
	fma.rn.f32 	%f479, %f408, %f409, %f479;
	setp.eq.s32 	%p56, %r74, 1;
	@%p56 bra 	$L__BB0_76;
	ld.shared.f32 	%f412, [%r79+16];
	ld.shared.f32 	%f413, [%r79+20];
	ld.shared.f32 	%f414, [%r79+24];
	sub.f32 	%f415, %f412, %f472;
	sub.f32 	%f416, %f413, %f473;
	mul.f32 	%f417, %f416, %f416;
	fma.rn.f32 	%f418, %f415, %f415, %f417;
	sub.f32 	%f419, %f414, %f474;
	fma.rn.f32 	%f420, %f419, %f419, %f418;
	mul.f32 	%f421, %f11, %f420;
	mul.f32 	%f422, %f421, 0f3FB8AA3B;
	ex2.approx.f32 	%f423, %f422;
	mul.f32 	%f424, %f53, %f423;
	ld.shared.f32 	%f425, [%r79+28];
	mul.wide.u32 	%rd10, %r85, 4;
	add.s64 	%rd11, %rd9, %rd10;
	ld.global.f32 	%f426, [%rd11];
	fma.rn.f32 	%f427, %f424, %f425, %f426;
	st.global.f32 	[%rd11], %f427;
	fma.rn.f32 	%f479, %f424, %f425, %f479;
	setp.eq.s32 	%p57, %r74, 2;
	@%p57 bra 	$L__BB0_76;
	ld.shared.f32 	%f428, [%r79+32];
	ld.shared.f32 	%f429, [%r79+36];
	ld.shared.f32 	%f430, [%r79+40];
	sub.f32 	%f431, %f428, %f472;
	sub.f32 	%f432, %f429, %f473;
	mul.f32 	%f433, %f432, %f432;
	fma.rn.f32 	%f434, %f431, %f431, %f433;
	sub.f32 	%f435, %f430, %f474;
	fma.rn.f32 	%f436, %f435, %f435, %f434;
	mul.f32 	%f437, %f11, %f436;
	mul.f32 	%f438, %f437, 0f3FB8AA3B;
	ex2.approx.f32 	%f439, %f438;
	mul.f32 	%f440, %f53, %f439;
	ld.shared.f32 	%f441, [%r79+44];
	add.s64 	%rd58, %rd11, %rd10;
	ld.global.f32 	%f442, [%rd58];
	fma.rn.f32 	%f443, %f440, %f441, %f442;
	st.global.f32 	[%rd58], %f443;
	fma.rn.f32 	%f479, %f440, %f441, %f479;
$L__BB0_76:
	bar.sync 	0;
	setp.lt.s32 	%p58, %r205, %r86;
	add.s32 	%r204, %r204, 1;
	@%p58 bra 	$L__BB0_65;
$L__BB0_77:
	setp.ge.s32 	%p59, %r64, %r85;
	@%p59 bra 	$L__BB0_79;
	mul.wide.s32 	%rd59, %r64, 4;
	add.s64 	%rd60, %rd5, %rd59;
	ld.global.f32 	%f444, [%rd60];
	sub.f32 	%f445, %f444, %f479;
	max.f32 	%f446, %f445, 0f00000000;
	st.global.f32 	[%rd60], %f446;
$L__BB0_79:
	add.s32 	%r203, %r203, %r3;
	setp.lt.s32 	%p60, %r203, %r85;
	@%p60 bra 	$L__BB0_61;
$L__BB0_80:
	bar.sync 	0;
	add.s32 	%r82, %r185, -1;
	setp.gt.s32 	%p61, %r185, -2;
	mov.u32 	%r185, %r82;
	@%p61 bra 	$L__BB0_12;
	ld.param.u32 	%r180, [_Z11approxmatchiiiPKfS0_PfS1__param_0];
	mov.u32 	%r178, %nctaid.x;
	add.s32 	%r181, %r181, %r178;
	setp.lt.s32 	%p62, %r181, %r180;
	@%p62 bra 	$L__BB0_5;
$L__BB0_82:
	ret;
$L__BB0_83:
	mul.wide.s32 	%rd21, %r183, 4;
	add.s64 	%rd22, %rd5, %rd21;
	st.global.f32 	[%rd22], %f448;
	add.s32 	%r183, %r183, %r3;
	setp.lt.s32 	%p6, %r183, %r85;
	@%p6 bra 	$L__BB0_83;
	bra.uni 	$L__BB0_9;

}
	// .globl	_Z9matchcostiiiPKfS0_S0_Pf
.visible .entry _Z9matchcostiiiPKfS0_S0_Pf(
	.param .u32 _Z9matchcostiiiPKfS0_S0_Pf_param_0,
	.param .u32 _Z9matchcostiiiPKfS0_S0_Pf_param_1,
	.param .u32 _Z9matchcostiiiPKfS0_S0_Pf_param_2,
	.param .u64 .ptr .align 1 _Z9matchcostiiiPKfS0_S0_Pf_param_3,
	.param .u64 .ptr .align 1 _Z9matchcostiiiPKfS0_S0_Pf_param_4,
	.param .u64 .ptr .align 1 _Z9matchcostiiiPKfS0_S0_Pf_param_5,
	.param .u64 .ptr .align 1 _Z9matchcostiiiPKfS0_S0_Pf_param_6
)
{
	.reg .pred 	%p<25>;
	.reg .b32 	%r<86>;
	.reg .b32 	%f<124>;
	.reg .b64 	%rd<29>;
	// demoted variable
	.shared .align 4 .b8 _ZZ9matchcostiiiPKfS0_S0_PfE6allsum[2048];
	// demoted variable
	.shared .align 4 .b8 _ZZ9matchcostiiiPKfS0_S0_PfE3buf[12288];
	ld.param.u32 	%r38, [_Z9matchcostiiiPKfS0_S0_Pf_param_0];
	ld.param.u32 	%r39, [_Z9matchcostiiiPKfS0_S0_Pf_param_1];
	ld.param.u32 	%r40, [_Z9matchcostiiiPKfS0_S0_Pf_param_2];
	ld.param.u64 	%rd4, [_Z9matchcostiiiPKfS0_S0_Pf_param_4];
	ld.param.u64 	%rd6, [_Z9matchcostiiiPKfS0_S0_Pf_param_5];
	cvta.to.global.u64 	%rd1, %rd6;
	mov.u32 	%r75, %ctaid.x;
	setp.ge.s32 	%p1, %r75, %r38;
	@%p1 bra 	$L__BB1_30;
	mov.u32 	%r2, %tid.x;
	mov.u32 	%r3, %ntid.x;
	shl.b32 	%r41, %r2, 2;
	mov.u32 	%r42, _ZZ9matchcostiiiPKfS0_S0_PfE3buf;
	add.s32 	%r4, %r42, %r41;
	shl.b32 	%r5, %r3, 2;
	cvta.to.global.u64 	%rd2, %rd4;
	mul.wide.u32 	%rd20, %r39, 4;
$L__BB1_2:
	setp.lt.s32 	%p2, %r39, 1;
	mov.f32 	%f121, 0f00000000;
	@%p2 bra 	$L__BB1_22;
	mul.lo.s32 	%r7, %r75, %r40;
	mov.f32 	%f121, 0f00000000;
	mov.b32 	%r76, 0;
$L__BB1_4:
	add.s32 	%r9, %r76, %r2;
	setp.ge.s32 	%p3, %r9, %r39;
	mov.f32 	%f112, 0f00000000;
	mov.f32 	%f113, %f112;
	mov.f32 	%f114, %f112;
	@%p3 bra 	$L__BB1_6;
	ld.param.u64 	%rd27, [_Z9matchcostiiiPKfS0_S0_Pf_param_3];
	mad.lo.s32 	%r44, %r75, %r39, %r9;
	mul.lo.s32 	%r45, %r44, 3;
	cvta.to.global.u64 	%rd7, %rd27;
	mul.wide.s32 	%rd8, %r45, 4;
	add.s64 	%rd9, %rd7, %rd8;
	ld.global.nc.f32 	%f112, [%rd9];
	ld.global.nc.f32 	%f113, [%rd9+4];
	ld.global.nc.f32 	%f114, [%rd9+8];
$L__BB1_6:
	setp.lt.s32 	%p4, %r40, 1;
	@%p4 bra 	$L__BB1_21;
	mov.b32 	%r77, 0;
	mov.u32 	%r78, %r77;
$L__BB1_8:
	mov.u32 	%r11, %r78;
	shl.b32 	%r47, %r77, 10;
	add.s32 	%r78, %r47, 1024;
	min.s32 	%r13, %r40, %r78;
	sub.s32 	%r14, %r13, %r47;
	sub.s32 	%r15, %r13, %r11;
	mul.lo.s32 	%r16, %r15, 3;
	setp.ge.s32 	%p5, %r2, %r16;
	@%p5 bra 	$L__BB1_11;
	add.s32 	%r48, %r11, %r7;
	mad.lo.s32 	%r79, %r48, 3, %r2;
	mov.u32 	%r80, %r4;
	mov.u32 	%r81, %r2;
$L__BB1_10:
	mul.wide.s32 	%rd10, %r79, 4;
	add.s64 	%rd11, %rd2, %rd10;
	ld.global.nc.f32 	%f23, [%rd11];
	st.shared.f32 	[%r80], %f23;
	add.s32 	%r81, %r81, %r3;
	add.s32 	%r80, %r80, %r5;
	add.s32 	%r79, %r79, %r3;
	setp.lt.s32 	%p6, %r81, %r16;
	@%p6 bra 	$L__BB1_10;
$L__BB1_11:
	setp.ge.s32 	%p7, %r9, %r39;
	bar.sync 	0;
	setp.lt.s32 	%p8, %r15, 1;
	or.pred  	%p9, %p7, %p8;
	@%p9 bra 	$L__BB1_20;
	add.s32 	%r24, %r11, %r7;
	add.s32 	%r50, %r14, -1;
	setp.lt.u32 	%p10, %r50, 3;
	mov.b32 	%r84, 0;
	@%p10 bra 	$L__BB1_15;
	and.b32  	%r52, %r13, 3;
	sub.s32 	%r84, %r14, %r52;
	mov.b32 	%r82, 0;
$L__BB1_14:
	.pragma "nounroll";
	mov.u32 	%r53, _ZZ9matchcostiiiPKfS0_S0_PfE3buf;
	mad.lo.s32 	%r54, %r82, 12, %r53;
	ld.shared.f32 	%f25, [%r54];
	ld.shared.f32 	%f26, [%r54+4];
	ld.shared.f32 	%f27, [%r54+8];
	sub.f32 	%f28, %f25, %f112;
	sub.f32 	%f29, %f26, %f113;
	mul.f32 	%f30, %f29, %f29;
	fma.rn.f32 	%f31, %f28, %f28, %f30;
	sub.f32 	%f32, %f27, %f114;
	fma.rn.f32 	%f33, %f32, %f32, %f31;
	sqrt.rn.f32 	%f34, %f33;
	add.s32 	%r55, %r24, %r82;
	mad.lo.s32 	%r56, %r55, %r39, %r9;
	mul.wide.s32 	%rd12, %r56, 4;
	add.s64 	%rd13, %rd1, %rd12;
	ld.global.nc.f32 	%f35, [%rd13];
	fma.rn.f32 	%f36, %f34, %f35, %f121;
	ld.shared.f32 	%f37, [%r54+12];
	ld.shared.f32 	%f38, [%r54+16];
	ld.shared.f32 	%f39, [%r54+20];
	sub.f32 	%f40, %f37, %f112;
	sub.f32 	%f41, %f38, %f113;
	mul.f32 	%f42, %f41, %f41;
	fma.rn.f32 	%f43, %f40, %f40, %f42;
	sub.f32 	%f44, %f39, %f114;
	fma.rn.f32 	%f45, %f44, %f44, %f43;
	sqrt.rn.f32 	%f46, %f45;
	add.s64 	%rd15, %rd13, %rd20;
	ld.global.nc.f32 	%f47, [%rd15];
	fma.rn.f32 	%f48, %f46, %f47, %f36;
	ld.shared.f32 	%f49, [%r54+24];
	ld.shared.f32 	%f50, [%r54+28];
	ld.shared.f32 	%f51, [%r54+32];
	sub.f32 	%f52, %f49, %f112;
	sub.f32 	%f53, %f50, %f113;
	mul.f32 	%f54, %f53, %f53;
	fma.rn.f32 	%f55, %f52, %f52, %f54;
	sub.f32 	%f56, %f51, %f114;
	fma.rn.f32 	%f57, %f56, %f56, %f55;
	sqrt.rn.f32 	%f58, %f57;
	add.s64 	%rd16, %rd15, %rd20;
	ld.global.nc.f32 	%f59, [%rd16];
	fma.rn.f32 	%f60, %f58, %f59, %f48;
	ld.shared.f32 	%f61, [%r54+36];
	ld.shared.f32 	%f62, [%r54+40];
	ld.shared.f32 	%f63, [%r54+44];
	sub.f32 	%f64, %f61, %f112;
	sub.f32 	%f65, %f62, %f113;
	mul.f32 	%f66, %f65, %f65;
	fma.rn.f32 	%f67, %f64, %f64, %f66;
	sub.f32 	%f68, %f63, %f114;
	fma.rn.f32 	%f69, %f68, %f68, %f67;
	sqrt.rn.f32 	%f70, %f69;
	add.s64 	%rd17, %rd16, %rd20;
	ld.global.nc.f32 	%f71, [%rd17];
	fma.rn.f32 	%f121, %f70, %f71, %f60;
	add.s32 	%r82, %r82, 4;
	setp.ne.s32 	%p11, %r82, %r84;
	@%p11 bra 	$L__BB1_14;
$L__BB1_15:
	and.b32  	%r29, %r13, 3;
	setp.eq.s32 	%p12, %r29, 0;
	@%p12 bra 	$L__BB1_20;
	setp.eq.s32 	%p13, %r29, 1;
	@%p13 bra 	$L__BB1_18;
	mov.u32 	%r57, _ZZ9matchcostiiiPKfS0_S0_PfE3buf;
	mad.lo.s32 	%r58, %r84, 12, %r57;
	ld.shared.f32 	%f73, [%r58];
	ld.shared.f32 	%f74, [%r58+4];
	ld.shared.f32 	%f75, [%r58+8];
	sub.f32 	%f76, %f73, %f112;
	sub.f32 	%f77, %f74, %f113;
	mul.f32 	%f78, %f77, %f77;
	fma.rn.f32 	%f79, %f76, %f76, %f78;
	sub.f32 	%f80, %f75, %f114;
	fma.rn.f32 	%f81, %f80, %f80, %f79;
	sqrt.rn.f32 	%f82, %f81;
	add.s32 	%r59, %r24, %r84;
	mad.lo.s32 	%r60, %r59, %r39, %r9;
	mul.wide.s32 	%rd18, %r60, 4;
	add.s64 	%rd19, %rd1, %rd18;
	ld.global.nc.f32 	%f83, [%rd19];
	fma.rn.f32 	%f84, %f82, %f83, %f121;
	ld.shared.f32 	%f85, [%r58+12];
	ld.shared.f32 	%f86, [%r58+16];
	ld.shared.f32 	%f87, [%r58+20];
	sub.f32 	%f88, %f85, %f112;
	sub.f32 	%f89, %f86, %f113;
	mul.f32 	%f90, %f89, %f89;
	fma.rn.f32 	%f91, %f88, %f88, %f90;
	sub.f32 	%f92, %f87, %f114;
	fma.rn.f32 	%f93, %f92, %f92, %f91;
	sqrt.rn.f32 	%f94, %f93;
	add.s64 	%rd21, %rd19, %rd20;
	ld.global.nc.f32 	%f95, [%rd21];
	fma.rn.f32 	%f121, %f94, %f95, %f84;
	add.s32 	%r84, %r84, 2;
$L__BB1_18:
	and.b32  	%r61, %r13, 1;
	setp.eq.b32 	%p14, %r61, 1;
	not.pred 	%p15, %p14;
	@%p15 bra 	$L__BB1_20;
	mov.u32 	%r62, _ZZ9matchcostiiiPKfS0_S0_PfE3buf;
	mad.lo.s32 	%r63, %r84, 12, %r62;
	ld.shared.f32 	%f96, [%r63];
	ld.shared.f32 	%f97, [%r63+4];
	ld.shared.f32 	%f98, [%r63+8];
	sub.f32 	%f99, %f96, %f112;
	sub.f32 	%f100, %f97, %f113;
	mul.f32 	%f101, %f100, %f100;
	fma.rn.f32 	%f102, %f99, %f99, %f101;
	sub.f32 	%f103, %f98, %f114;
	fma.rn.f32 	%f104, %f103, %f103, %f102;
	sqrt.rn.f32 	%f105, %f104;
	add.s32 	%r64, %r24, %r84;
	mad.lo.s32 	%r65, %r64, %r39, %r9;
	mul.wide.s32 	%rd22, %r65, 4;
	add.s64 	%rd23, %rd1, %rd22;
	ld.global.nc.f32 	%f106, [%rd23];
	fma.rn.f32 	%f121, %f105, %f106, %f121;
$L__BB1_20:
	bar.sync 	0;
	setp.lt.s32 	%p16, %r78, %r40;
	add.s32 	%r77, %r77, 1;
	@%p16 bra 	$L__BB1_8;
$L__BB1_21:
	add.s32 	%r76, %r76, %r3;
	setp.lt.s32 	%p17, %r76, %r39;
	@%p17 bra 	$L__BB1_4;
$L__BB1_22:
	setp.lt.u32 	%p18, %r3, 2;
	shl.b32 	%r66, %r2, 2;
	mov.u32 	%r67, _ZZ9matchcostiiiPKfS0_S0_PfE6allsum;
	add.s32 	%r34, %r67, %r66;
	st.shared.f32 	[%r34], %f121;
	@%p18 bra 	$L__BB1_27;
	mov.b32 	%r85, 1;
$L__BB1_24:
	bar.sync 	0;
	and.b32  	%r69, %r85, %r2;
	setp.ne.s32 	%p19, %r69, 0;
	add.s32 	%r70, %r85, %r2;
	setp.ge.u32 	%p20, %r70, %r3;
	or.pred  	%p21, %p19, %p20;
	@%p21 bra 	$L__BB1_26;
	shl.b32 	%r71, %r85, 2;
	add.s32 	%r72, %r34, %r71;
	ld.shared.f32 	%f107, [%r72];
	ld.shared.f32 	%f108, [%r34];
	add.f32 	%f109, %f107, %f108;
	st.shared.f32 	[%r34], %f109;
$L__BB1_26:
	shl.b32 	%r85, %r85, 1;
	setp.lt.u32 	%p22, %r85, %r3;
	@%p22 bra 	$L__BB1_24;
$L__BB1_27:
	setp.ne.s32 	%p23, %r2, 0;
	@%p23 bra 	$L__BB1_29;
	ld.param.u64 	%rd28, [_Z9matchcostiiiPKfS0_S0_Pf_param_6];
	ld.shared.f32 	%f110, [_ZZ9matchcostiiiPKfS0_S0_PfE6allsum];
	cvta.to.global.u64 	%rd24, %rd28;
	mul.wide.s32 	%rd25, %r75, 4;
	add.s64 	%rd26, %rd24, %rd25;
	st.global.f32 	[%rd26], %f110;
$L__BB1_29:
	ld.param.u32 	%r74, [_Z9matchcostiiiPKfS0_S0_Pf_param_0];
	bar.sync 	0;
	mov.u32 	%r73, %nctaid.x;
	add.s32 	%r75, %r75, %r73;
	setp.lt.s32 	%p24, %r75, %r74;
	@%p24 bra 	$L__BB1_2;
$L__BB1_30:
	ret;

}
	// .globl	_Z14matchcostgrad2iiiPKfS0_S0_Pf
.visible .entry _Z14matchcostgrad2iiiPKfS0_S0_Pf(
	.param .u32 _Z14matchcostgrad2iiiPKfS0_S0_Pf_param_0,
	.param .u32 _Z14matchcostgrad2iiiPKfS0_S0_Pf_param_1,
	.param .u32 _Z14matchcostgrad2iiiPKfS0_S0_Pf_param_2,
	.param .u64 .ptr .align 1 _Z14matchcostgrad2iiiPKfS0_S0_Pf_param_3,
	.param .u64 .ptr .align 1 _Z14matchcostgrad2iiiPKfS0_S0_Pf_param_4,
	.param .u64 .ptr .align 1 _Z14matchcostgrad2iiiPKfS0_S0_Pf_param_5,
	.param .u64 .ptr .align 1 _Z14matchcostgrad2iiiPKfS0_S0_Pf_param_6
)
{
	.reg .pred 	%p<13>;
	.reg .b32 	%r<51>;
	.reg .b32 	%f<46>;
	.reg .b64 	%rd<19>;
	// demoted variable
	.shared .align 4 .b8 _ZZ14matchcostgrad2iiiPKfS0_S0_PfE8sum_grad[3072];
	ld.param.u32 	%r25, [_Z14matchcostgrad2iiiPKfS0_S0_Pf_param_0];
	ld.param.u32 	%r26, [_Z14matchcostgrad2iiiPKfS0_S0_Pf_param_1];
	ld.param.u64 	%rd3, [_Z14matchcostgrad2iiiPKfS0_S0_Pf_param_3];
	ld.param.u64 	%rd5, [_Z14matchcostgrad2iiiPKfS0_S0_Pf_param_5];
	mov.u32 	%r45, %ctaid.x;
	setp.ge.s32 	%p1, %r45, %r25;
	@%p1 bra 	$L__BB2_16;
	ld.param.u32 	%r43, [_Z14matchcostgrad2iiiPKfS0_S0_Pf_param_2];
	mov.u32 	%r28, %ctaid.y;
	mul.lo.s32 	%r29, %r43, %r28;
	mov.u32 	%r30, %nctaid.y;
	div.u32 	%r2, %r29, %r30;
	add.s32 	%r31, %r29, %r43;
	div.u32 	%r3, %r31, %r30;
	mov.u32 	%r4, %tid.x;
	mov.u32 	%r5, %ntid.x;
	mov.u32 	%r32, _ZZ14matchcostgrad2iiiPKfS0_S0_PfE8sum_grad;
	mad.lo.s32 	%r6, %r4, 12, %r32;
	mul.lo.s32 	%r7, %r5, 3;
	cvta.to.global.u64 	%rd1, %rd3;
	cvta.to.global.u64 	%rd2, %rd5;
$L__BB2_2:
	setp.ge.s32 	%p2, %r2, %r3;
	@%p2 bra 	$L__BB2_15;
	ld.param.u32 	%r44, [_Z14matchcostgrad2iiiPKfS0_S0_Pf_param_2];
	mul.lo.s32 	%r9, %r45, %r44;
	mul.lo.s32 	%r10, %r9, %r26;
	mov.u32 	%r46, %r2;
$L__BB2_4:
	setp.ge.s32 	%p3, %r4, %r26;
	add.s32 	%r33, %r46, %r9;
	mul.lo.s32 	%r12, %r33, 3;
	mov.f32 	%f43, 0f00000000;
	mov.f32 	%f44, %f43;
	mov.f32 	%f45, %f43;
	@%p3 bra 	$L__BB2_7;
	ld.param.u64 	%rd17, [_Z14matchcostgrad2iiiPKfS0_S0_Pf_param_4];
	mad.lo.s32 	%r34, %r45, %r26, %r4;
	mul.lo.s32 	%r47, %r34, 3;
	cvta.to.global.u64 	%rd7, %rd17;
	mul.wide.s32 	%rd8, %r12, 4;
	add.s64 	%rd9, %rd7, %rd8;
	ld.global.nc.f32 	%f1, [%rd9];
	ld.global.nc.f32 	%f2, [%rd9+4];
	ld.global.nc.f32 	%f3, [%rd9+8];
	mad.lo.s32 	%r35, %r46, %r26, %r10;
	add.s32 	%r48, %r4, %r35;
	mov.f32 	%f45, 0f00000000;
	mov.u32 	%r49, %r4;
	mov.f32 	%f44, %f45;
	mov.f32 	%f43, %f45;
$L__BB2_6:
	mul.wide.s32 	%rd10, %r47, 4;
	add.s64 	%rd11, %rd1, %rd10;
	ld.global.nc.f32 	%f15, [%rd11];
	sub.f32 	%f16, %f1, %f15;
	ld.global.nc.f32 	%f17, [%rd11+4];
	sub.f32 	%f18, %f2, %f17;
	ld.global.nc.f32 	%f19, [%rd11+8];
	sub.f32 	%f20, %f3, %f19;
	mul.wide.s32 	%rd12, %r48, 4;
	add.s64 	%rd13, %rd2, %rd12;
	ld.global.nc.f32 	%f21, [%rd13];
	mul.f32 	%f22, %f18, %f18;
	fma.rn.f32 	%f23, %f16, %f16, %f22;
	fma.rn.f32 	%f24, %f20, %f20, %f23;
	max.f32 	%f25, %f24, 0f1E3CE508;
	rsqrt.approx.f32 	%f26, %f25;
	mul.f32 	%f27, %f21, %f26;
	fma.rn.f32 	%f43, %f16, %f27, %f43;
	fma.rn.f32 	%f44, %f18, %f27, %f44;
	fma.rn.f32 	%f45, %f20, %f27, %f45;
	add.s32 	%r49, %r49, %r5;
	add.s32 	%r48, %r48, %r5;
	add.s32 	%r47, %r47, %r7;
	setp.lt.s32 	%p4, %r49, %r26;
	@%p4 bra 	$L__BB2_6;
$L__BB2_7:
	setp.lt.u32 	%p5, %r5, 2;
	st.shared.f32 	[%r6], %f43;
	st.shared.f32 	[%r6+4], %f44;
	st.shared.f32 	[%r6+8], %f45;
	@%p5 bra 	$L__BB2_12;
	mov.b32 	%r50, 1;
$L__BB2_9:
	bar.sync 	0;
	add.s32 	%r37, %r50, %r4;
	and.b32  	%r38, %r50, %r4;
	setp.ne.s32 	%p6, %r38, 0;
	setp.ge.u32 	%p7, %r37, %r5;
	or.pred  	%p8, %p6, %p7;
	@%p8 bra 	$L__BB2_11;
	mad.lo.s32 	%r39, %r50, 12, %r6;
	ld.shared.f32 	%f28, [%r39];
	ld.shared.f32 	%f29, [%r6];
	add.f32 	%f30, %f28, %f29;
	st.shared.f32 	[%r6], %f30;
	ld.shared.f32 	%f31, [%r39+4];
	ld.shared.f32 	%f32, [%r6+4];
	add.f32 	%f33, %f31, %f32;
	st.shared.f32 	[%r6+4], %f33;
	ld.shared.f32 	%f34, [%r39+8];
	ld.shared.f32 	%f35, [%r6+8];
	add.f32 	%f36, %f34, %f35;
	st.shared.f32 	[%r6+8], %f36;
$L__BB2_11:
	shl.b32 	%r50, %r50, 1;
	setp.lt.u32 	%p9, %r50, %r5;
	@%p9 bra 	$L__BB2_9;
$L__BB2_12:
	setp.ne.s32 	%p10, %r4, 0;
	@%p10 bra 	$L__BB2_14;
	ld.param.u64 	%rd18, [_Z14matchcostgrad2iiiPKfS0_S0_Pf_param_6];
	add.s32 	%r40, %r46, %r9;
	mul.lo.s32 	%r41, %r40, 3;
	ld.shared.f32 	%f37, [_ZZ14matchcostgrad2iiiPKfS0_S0_PfE8sum_grad];
	cvta.to.global.u64 	%rd14, %rd18;
	mul.wide.s32 	%rd15, %r41, 4;
	add.s64 	%rd16, %rd14, %rd15;
	st.global.f32 	[%rd16], %f37;
	ld.shared.f32 	%f38, [_ZZ14matchcostgrad2iiiPKfS0_S0_PfE8sum_grad+4];
	st.global.f32 	[%rd16+4], %f38;
	ld.shared.f32 	%f39, [_ZZ14matchcostgrad2iiiPKfS0_S0_PfE8sum_grad+8];
	st.global.f32 	[%rd16+8], %f39;
$L__BB2_14:
	bar.sync 	0;
	add.s32 	%r46, %r46, 1;
	setp.ne.s32 	%p11, %r46, %r3;
	@%p11 bra 	$L__BB2_4;
$L__BB2_15:
	mov.u32 	%r42, %nctaid.x;
	add.s32 	%r45, %r45, %r42;
	setp.lt.s32 	%p12, %r45, %r25;
	@%p12 bra 	$L__BB2_2;
$L__BB2_16:
	ret;

}
	// .globl	_Z14matchcostgrad1iiiPKfS0_S0_Pf
.visible .entry _Z14matchcostgrad1iiiPKfS0_S0_Pf(
	.param .u32 _Z14matchcostgrad1iiiPKfS0_S0_Pf_param_0,
	.param .u32 _Z14matchcostgrad1iiiPKfS0_S0_Pf_param_1,
	.param .u32 _Z14matchcostgrad1iiiPKfS0_S0_Pf_param_2,
	.param .u64 .ptr .align 1 _Z14matchcostgrad1iiiPKfS0_S0_Pf_param_3,
	.param .u64 .ptr .align 1 _Z14matchcostgrad1iiiPKfS0_S0_Pf_param_4,
	.param .u64 .ptr .align 1 _Z14matchcostgrad1iiiPKfS0_S0_Pf_param_5,
	.param .u64 .ptr .align 1 _Z14matchcostgrad1iiiPKfS0_S0_Pf_param_6
)
{
	.reg .pred 	%p<14>;
	.reg .b32 	%r<58>;
	.reg .b32 	%f<156>;
	.reg .b64 	%rd<33>;

	ld.param.u32 	%r34, [_Z14matchcostgrad1iiiPKfS0_S0_Pf_param_0];
	ld.param.u32 	%r35, [_Z14matchcostgrad1iiiPKfS0_S0_Pf_param_1];
	ld.param.u32 	%r36, [_Z14matchcostgrad1iiiPKfS0_S0_Pf_param_2];
	ld.param.u64 	%rd5, [_Z14matchcostgrad1iiiPKfS0_S0_Pf_param_3];
	ld.param.u64 	%rd6, [_Z14matchcostgrad1iiiPKfS0_S0_Pf_param_4];
	ld.param.u64 	%rd7, [_Z14matchcostgrad1iiiPKfS0_S0_Pf_param_5];
	ld.param.u64 	%rd8, [_Z14matchcostgrad1iiiPKfS0_S0_Pf_param_6];
	cvta.to.global.u64 	%rd1, %rd7;
	cvta.to.global.u64 	%rd2, %rd6;
	cvta.to.global.u64 	%rd3, %rd8;
	mov.u32 	%r49, %ctaid.x;
	setp.ge.s32 	%p1, %r49, %r34;
	@%p1 bra 	$L__BB3_19;
	mov.u32 	%r2, %tid.x;
	setp.gt.s32 	%p2, %r36, 0;
	mov.u32 	%r3, %ntid.x;
	mov.u32 	%r4, %nctaid.x;
	@%p2 bra 	$L__BB3_2;
	bra.uni 	$L__BB3_15;
$L__BB3_2:
	and.b32  	%r5, %r36, 3;
	and.b32  	%r6, %r36, 2147483644;
	and.b32  	%r7, %r36, 1;
	neg.s32 	%r8, %r6;
	shl.b32 	%r9, %r35, 2;
	cvta.to.global.u64 	%rd4, %rd5;
	mul.wide.s32 	%rd25, %r35, 4;
$L__BB3_3:
	setp.lt.s32 	%p6, %r2, %r35;
	@%p6 bra 	$L__BB3_5;
$L__BB3_4:
	add.s32 	%r49, %r49, %r4;
	setp.lt.s32 	%p13, %r49, %r34;
	@%p13 bra 	$L__BB3_3;
	bra.uni 	$L__BB3_19;
$L__BB3_5:
	mul.lo.s32 	%r12, %r49, %r35;
	mul.lo.s32 	%r13, %r49, %r36;
	mul.lo.s32 	%r14, %r12, %r36;
	mov.u32 	%r50, %r2;
$L__BB3_6:
	setp.lt.u32 	%p7, %r36, 4;
	add.s32 	%r41, %r50, %r12;
	mul.lo.s32 	%r16, %r41, 3;
	mul.wide.s32 	%rd11, %r16, 4;
	add.s64 	%rd12, %rd4, %rd11;
	ld.global.nc.f32 	%f1, [%rd12];
	ld.global.nc.f32 	%f2, [%rd12+4];
	ld.global.nc.f32 	%f3, [%rd12+8];
	add.s32 	%r17, %r50, %r14;
	mov.f32 	%f143, 0f00000000;
	mov.b32 	%r55, 0;
	mov.f32 	%f142, %f143;
	mov.f32 	%f141, %f143;
	@%p7 bra 	$L__BB3_9;
	mul.lo.s32 	%r42, %r36, %r49;
	mul.lo.s32 	%r51, %r42, 3;
	mov.f32 	%f143, 0f00000000;
	mov.u32 	%r52, %r17;
	mov.u32 	%r53, %r8;
$L__BB3_8:
	.pragma "nounroll";
	mul.wide.s32 	%rd13, %r51, 4;
	add.s64 	%rd14, %rd2, %rd13;
	ld.global.nc.f32 	%f34, [%rd14];
	ld.global.nc.f32 	%f35, [%rd14+4];
	ld.global.nc.f32 	%f36, [%rd14+8];
	mul.wide.s32 	%rd15, %r52, 4;
	add.s64 	%rd16, %rd1, %rd15;
	ld.global.nc.f32 	%f37, [%rd16];
	sub.f32 	%f38, %f1, %f34;
	sub.f32 	%f39, %f2, %f35;
	mul.f32 	%f40, %f39, %f39;
	fma.rn.f32 	%f41, %f38, %f38, %f40;
	sub.f32 	%f42, %f3, %f36;
	fma.rn.f32 	%f43, %f42, %f42, %f41;
	max.f32 	%f44, %f43, 0f1E3CE508;
	rsqrt.approx.f32 	%f45, %f44;
	mul.f32 	%f46, %f37, %f45;
	fma.rn.f32 	%f47, %f38, %f46, %f141;
	fma.rn.f32 	%f48, %f39, %f46, %f142;
	fma.rn.f32 	%f49, %f42, %f46, %f143;
	ld.global.nc.f32 	%f50, [%rd14+12];
	ld.global.nc.f32 	%f51, [%rd14+16];
	ld.global.nc.f32 	%f52, [%rd14+20];
	add.s64 	%rd18, %rd16, %rd25;
	ld.global.nc.f32 	%f53, [%rd18];
	sub.f32 	%f54, %f1, %f50;
	sub.f32 	%f55, %f2, %f51;
	mul.f32 	%f56, %f55, %f55;
	fma.rn.f32 	%f57, %f54, %f54, %f56;
	sub.f32 	%f58, %f3, %f52;
	fma.rn.f32 	%f59, %f58, %f58, %f57;
	max.f32 	%f60, %f59, 0f1E3CE508;
	rsqrt.approx.f32 	%f61, %f60;
	mul.f32 	%f62, %f53, %f61;
	fma.rn.f32 	%f63, %f54, %f62, %f47;
	fma.rn.f32 	%f64, %f55, %f62, %f48;
	fma.rn.f32 	%f65, %f58, %f62, %f49;
	ld.global.nc.f32 	%f66, [%rd14+24];
	ld.global.nc.f32 	%f67, [%rd14+28];
	ld.global.nc.f32 	%f68, [%rd14+32];
	add.s64 	%rd19, %rd18, %rd25;
	ld.global.nc.f32 	%f69, [%rd19];
	sub.f32 	%f70, %f1, %f66;
	sub.f32 	%f71, %f2, %f67;
	mul.f32 	%f72, %f71, %f71;
	fma.rn.f32 	%f73, %f70, %f70, %f72;
	sub.f32 	%f74, %f3, %f68;
	fma.rn.f32 	%f75, %f74, %f74, %f73;
	max.f32 	%f76, %f75, 0f1E3CE508;
	rsqrt.approx.f32 	%f77, %f76;
	mul.f32 	%f78, %f69, %f77;
	fma.rn.f32 	%f79, %f70, %f78, %f63;
	fma.rn.f32 	%f80, %f71, %f78, %f64;
	fma.rn.f32 	%f81, %f74, %f78, %f65;
	ld.global.nc.f32 	%f82, [%rd14+36];
	ld.global.nc.f32 	%f83, [%rd14+40];
	ld.global.nc.f32 	%f84, [%rd14+44];
	add.s64 	%rd20, %rd19, %rd25;
	ld.global.nc.f32 	%f85, [%rd20];
	sub.f32 	%f86, %f1, %f82;
	sub.f32 	%f87, %f2, %f83;
	mul.f32 	%f88, %f87, %f87;
	fma.rn.f32 	%f89, %f86, %f86, %f88;
	sub.f32 	%f90, %f3, %f84;
	fma.rn.f32 	%f91, %f90, %f90, %f89;
	max.f32 	%f92, %f91, 0f1E3CE508;
	rsqrt.approx.f32 	%f93, %f92;
	mul.f32 	%f94, %f85, %f93;
	fma.rn.f32 	%f141, %f86, %f94, %f79;
	fma.rn.f32 	%f142, %f87, %f94, %f80;
	fma.rn.f32 	%f143, %f90, %f94, %f81;
	add.s32 	%r53, %r53, 4;
	add.s32 	%r52, %r52, %r9;
	add.s32 	%r51, %r51, 12;
	setp.ne.s32 	%p8, %r53, 0;
	mov.u32 	%r55, %r6;
	@%p8 bra 	$L__BB3_8;
$L__BB3_9:
	setp.eq.s32 	%p9, %r5, 0;
	@%p9 bra 	$L__BB3_14;
	setp.eq.s32 	%p10, %r5, 1;
	@%p10 bra 	$L__BB3_12;
	add.s32 	%r43, %r55, %r13;
	mul.lo.s32 	%r44, %r43, 3;
	mul.wide.s32 	%rd21, %r44, 4;
	add.s64 	%rd22, %rd2, %rd21;
	ld.global.nc.f32 	%f96, [%rd22];
	ld.global.nc.f32 	%f97, [%rd22+4];
	ld.global.nc.f32 	%f98, [%rd22+8];
	mad.lo.s32 	%r45, %r55, %r35, %r17;
	mul.wide.s32 	%rd23, %r45, 4;
	add.s64 	%rd24, %rd1, %rd23;
	ld.global.nc.f32 	%f99, [%rd24];
	sub.f32 	%f100, %f1, %f96;
	sub.f32 	%f101, %f2, %f97;
	mul.f32 	%f102, %f101, %f101;
	fma.rn.f32 	%f103, %f100, %f100, %f102;
	sub.f32 	%f104, %f3, %f98;
	fma.rn.f32 	%f105, %f104, %f104, %f103;
	max.f32 	%f106, %f105, 0f1E3CE508;
	rsqrt.approx.f32 	%f107, %f106;
	mul.f32 	%f108, %f99, %f107;
	fma.rn.f32 	%f109, %f100, %f108, %f141;
	fma.rn.f32 	%f110, %f101, %f108, %f142;
	fma.rn.f32 	%f111, %f104, %f108, %f143;
	ld.global.nc.f32 	%f112, [%rd22+12];
	ld.global.nc.f32 	%f113, [%rd22+16];
	ld.global.nc.f32 	%f114, [%rd22+20];
	add.s64 	%rd26, %rd24, %rd25;
	ld.global.nc.f32 	%f115, [%rd26];
	sub.f32 	%f116, %f1, %f112;
	sub.f32 	%f117, %f2, %f113;
	mul.f32 	%f118, %f117, %f117;
	fma.rn.f32 	%f119, %f116, %f116, %f118;
	sub.f32 	%f120, %f3, %f114;
	fma.rn.f32 	%f121, %f120, %f120, %f119;
	max.f32 	%f122, %f121, 0f1E3CE508;
	rsqrt.approx.f32 	%f123, %f122;
	mul.f32 	%f124, %f115, %f123;
	fma.rn.f32 	%f141, %f116, %f124, %f109;
	fma.rn.f32 	%f142, %f117, %f124, %f110;
	fma.rn.f32 	%f143, %f120, %f124, %f111;
	add.s32 	%r55, %r55, 2;
$L__BB3_12:
	setp.eq.s32 	%p11, %r7, 0;
	@%p11 bra 	$L__BB3_14;
	add.s32 	%r46, %r55, %r13;
	mul.lo.s32 	%r47, %r46, 3;
	mul.wide.s32 	%rd27, %r47, 4;
	add.s64 	%rd28, %rd2, %rd27;
	ld.global.nc.f32 	%f125, [%rd28];
	ld.global.nc.f32 	%f126, [%rd28+4];
	ld.global.nc.f32 	%f127, [%rd28+8];
	mad.lo.s32 	%r48, %r55, %r35, %r17;
	mul.wide.s32 	%rd29, %r48, 4;
	add.s64 	%rd30, %rd1, %rd29;
	ld.global.nc.f32 	%f128, [%rd30];
	sub.f32 	%f129, %f1, %f125;
	sub.f32 	%f130, %f2, %f126;
	mul.f32 	%f131, %f130, %f130;
	fma.rn.f32 	%f132, %f129, %f129, %f131;
	sub.f32 	%f133, %f3, %f127;
	fma.rn.f32 	%f134, %f133, %f133, %f132;
	max.f32 	%f135, %f134, 0f1E3CE508;
	rsqrt.approx.f32 	%f136, %f135;
	mul.f32 	%f137, %f128, %f136;
	fma.rn.f32 	%f141, %f129, %f137, %f141;
	fma.rn.f32 	%f142, %f130, %f137, %f142;
	fma.rn.f32 	%f143, %f133, %f137, %f143;
$L__BB3_14:
	mul.wide.s32 	%rd31, %r16, 4;
	add.s64 	%rd32, %rd3, %rd31;
	st.global.f32 	[%rd32], %f141;
	st.global.f32 	[%rd32+4], %f142;
	st.global.f32 	[%rd32+8], %f143;
	add.s32 	%r50, %r50, %r3;
	setp.lt.s32 	%p12, %r50, %r35;
	@%p12 bra 	$L__BB3_6;
	bra.uni 	$L__BB3_4;
$L__BB3_15:
	setp.ge.s32 	%p3, %r2, %r35;
	@%p3 bra 	$L__BB3_18;
	mul.lo.s32 	%r30, %r49, %r35;
	mov.u32 	%r57, %r2;
$L__BB3_17:
	add.s32 	%r37, %r57, %r30;
	mul.lo.s32 	%r38, %r37, 3;
	mul.wide.s32 	%rd9, %r38, 4;
	add.s64 	%rd10, %rd3, %rd9;
	mov.b32 	%r39, 0;
	st.global.u32 	[%rd10], %r39;
	st.global.u32 	[%rd10+4], %r39;
	st.global.u32 	[%rd10+8], %r39;
	add.s32 	%r57, %r57, %r3;
	setp.lt.s32 	%p4, %r57, %r35;
	@%p4 bra 	$L__BB3_17;
$L__BB3_18:
	add.s32 	%r49, %r49, %r4;
	setp.lt.s32 	%p5, %r49, %r34;
	@%p5 bra 	$L__BB3_15;
$L__BB3_19:
	ret;

}


// ===== COMPILED SASS (sm_100) =====

	.target	sm_100

	.elftype	@"ET_EXEC"


//--------------------- .note.nv.tkinfo           --------------------------
	.section	.note.nv.tkinfo,"",@"SHT_NOTE"
	.sectionflags	@"SHF_NOTE_NV_TKINFO"
	.tkinfo
        /*0018*/ 	.word	0x00000002
        /*0030*/ 	.string	""
        /*0030*/ 	.string	"ptxas"
        /*0030*/ 	.string	"Cuda compilation tools, release 13.0, V13.0.88"
        /*0030*/ 	.string	"Build cuda_13.0.r13.0/compiler.36424714_0"
        /*0030*/ 	.string	"-arch sm_100 -m 64 "



//--------------------- .note.nv.cuinfo           --------------------------
	.section	.note.nv.cuinfo,"",@"SHT_NOTE"
	.sectionflags	@"SHF_NOTE_NV_CUINFO"
        /*0018*/ 	.short	0x0002
        /*001a*/ 	.short	0x0064
        /*001c*/ 	.short	0x0082
	.zero		2


//--------------------- .nv.info                  --------------------------
	.section	.nv.info,"",@"SHT_CUDA_INFO"
	.align	4


	//----- nvinfo : EIATTR_REGCOUNT
	.align		4
        /*0000*/ 	.byte	0x04, 0x2f
        /*0002*/ 	.short	(.L_1 - .L_0)
	.align		4
.L_0:
        /*0004*/ 	.word	index@(_Z11approxmatchiiiPKfS0_PfS1_)
        /*0008*/ 	.word	0x00000020


	//----- nvinfo : EIATTR_FRAME_SIZE
	.align		4
.L_1:
        /*000c*/ 	.byte	0x04, 0x11
        /*000e*/ 	.short	(.L_3 - .L_2)
	.align		4
.L_2:
        /*0010*/ 	.word	index@($__internal_1_$__cuda_sm3x_div_rn_noftz_f32_slowpath)
        /*0014*/ 	.word	0x00000000


	//----- nvinfo : EIATTR_FRAME_SIZE
	.align		4
.L_3:
        /*0018*/ 	.byte	0x04, 0x11
        /*001a*/ 	.short	(.L_5 - .L_4)
	.align		4
.L_4:
        /*001c*/ 	.word	index@(_Z11approxmatchiiiPKfS0_PfS1_)
        /*0020*/ 	.word	0x00000000


	//----- nvinfo : EIATTR_REGCOUNT
	.align		4
.L_5:
        /*0024*/ 	.byte	0x04, 0x2f
        /*0026*/ 	.short	(.L_7 - .L_6)
	.align		4
.L_6:
        /*0028*/ 	.word	index@(_Z9matchcostiiiPKfS0_S0_Pf)
        /*002c*/ 	.word	0x00000020


	//----- nvinfo : EIATTR_FRAME_SIZE
	.align		4
.L_7:
        /*0030*/ 	.byte	0x04, 0x11
        /*0032*/ 	.short	(.L_9 - .L_8)
	.align		4
.L_8:
        /*0034*/ 	.word	index@($__internal_0_$__cuda_sm20_sqrt_rn_f32_slowpath)
        /*0038*/ 	.word	0x00000000


	//----- nvinfo : EIATTR_FRAME_SIZE
	.align		4
.L_9:
        /*003c*/ 	.byte	0x04, 0x11
        /*003e*/ 	.short	(.L_11 - .L_10)
	.align		4
.L_10:
        /*0040*/ 	.word	index@(_Z9matchcostiiiPKfS0_S0_Pf)
        /*0044*/ 	.word	0x00000000


	//----- nvinfo : EIATTR_REGCOUNT
	.align		4
.L_11:
        /*0048*/ 	.byte	0x04, 0x2f
        /*004a*/ 	.short	(.L_13 - .L_12)
	.align		4
.L_12:
        /*004c*/ 	.word	index@(_Z14matchcostgrad2iiiPKfS0_S0_Pf)
        /*0050*/ 	.word	0x0000001e


	//----- nvinfo : EIATTR_FRAME_SIZE
	.align		4
.L_13:
        /*0054*/ 	.byte	0x04, 0x11
        /*0056*/ 	.short	(.L_15 - .L_14)
	.align		4
.L_14:
        /*0058*/ 	.word	index@(_Z14matchcostgrad2iiiPKfS0_S0_Pf)
        /*005c*/ 	.word	0x00000000


	//----- nvinfo : EIATTR_REGCOUNT
	.align		4
.L_15:
        /*0060*/ 	.byte	0x04, 0x2f
        /*0062*/ 	.short	(.L_17 - .L_16)
	.align		4
.L_16:
        /*0064*/ 	.word	index@(_Z14matchcostgrad1iiiPKfS0_S0_Pf)
        /*0068*/ 	.word	0x00000020


	//----- nvinfo : EIATTR_FRAME_SIZE
	.align		4
.L_17:
        /*006c*/ 	.byte	0x04, 0x11
        /*006e*/ 	.short	(.L_19 - .L_18)
	.align		4
.L_18:
        /*0070*/ 	.word	index@(_Z14matchcostgrad1iiiPKfS0_S0_Pf)
        /*0074*/ 	.word	0x00000000


	//----- nvinfo : EIATTR_MIN_STACK_SIZE
	.align		4
.L_19:
        /*0078*/ 	.byte	0x04, 0x12
        /*007a*/ 	.short	(.L_21 - .L_20)
	.align		4
.L_20:
        /*007c*/ 	.word	index@(_Z14matchcostgrad1iiiPKfS0_S0_Pf)
        /*0080*/ 	.word	0x00000000


	//----- nvinfo : EIATTR_MIN_STACK_SIZE
	.align		4
.L_21:
        /*0084*/ 	.byte	0x04, 0x12
        /*0086*/ 	.short	(.L_23 - .L_22)
	.align		4
.L_22:
        /*0088*/ 	.word	index@(_Z14matchcostgrad2iiiPKfS0_S0_Pf)
        /*008c*/ 	.word	0x00000000


	//----- nvinfo : EIATTR_MIN_STACK_SIZE
	.align		4
.L_23:
        /*0090*/ 	.byte	0x04, 0x12
        /*0092*/ 	.short	(.L_25 - .L_24)
	.align		4
.L_24:
        /*0094*/ 	.word	index@(_Z9matchcostiiiPKfS0_S0_Pf)
        /*0098*/ 	.word	0x00000000


	//----- nvinfo : EIATTR_MIN_STACK_SIZE
	.align		4
.L_25:
        /*009c*/ 	.byte	0x04, 0x12
        /*009e*/ 	.short	(.L_27 - .L_26)
	.align		4
.L_26:
        /*00a0*/ 	.word	index@(_Z11approxmatchiiiPKfS0_PfS1_)
        /*00a4*/ 	.word	0x00000000
.L_27:


//--------------------- .nv.compat                --------------------------
	.section	.nv.compat,"",@"SHT_CUDA_COMPAT_INFO"
	.align	4
        /*0000*/ 	.byte	0x02, 0x09, 0x00, 0x00, 0x02, 0x02, 0x01, 0x00, 0x02, 0x05, 0x05, 0x00, 0x03, 0x07, 0x01, 0x01
        /*0010*/ 	.byte	0x02, 0x03, 0x00, 0x00, 0x02, 0x06, 0x01, 0x00, 0x04, 0x0b, 0x08, 0x00, 0x01, 0x00, 0x00, 0x00
        /*0020*/ 	.byte	0x00, 0x00, 0x00, 0x00


//--------------------- .nv.info._Z14matchcostgrad1iiiPKfS0_S0_Pf --------------------------
	.section	.nv.info._Z14matchcostgrad1iiiPKfS0_S0_Pf,"",@"SHT_CUDA_INFO"
	.sectionflags	@""
	.align	4


	//----- nvinfo : EIATTR_CUDA_API_VERSION
	.align		4
        /*0000*/ 	.byte	0x04, 0x37
        /*0002*/ 	.short	(.L_29 - .L_28)
.L_28:
        /*0004*/ 	.word	0x00000082


	//----- nvinfo : EIATTR_KPARAM_INFO
	.align		4
.L_29:
        /*0008*/ 	.byte	0x04, 0x17
        /*000a*/ 	.short	(.L_31 - .L_30)
.L_30:
        /*000c*/ 	.word	0x00000000
        /*0010*/ 	.short	0x0006
        /*0012*/ 	.short	0x0028
        /*0014*/ 	.byte	0x00, 0xf5, 0x21, 0x00


	//----- nvinfo : EIATTR_KPARAM_INFO
	.align		4
.L_31:
        /*0018*/ 	.byte	0x04, 0x17
        /*001a*/ 	.short	(.L_33 - .L_32)
.L_32:
        /*001c*/ 	.word	0x00000000
        /*0020*/ 	.short	0x0005
        /*0022*/ 	.short	0x0020
        /*0024*/ 	.byte	0x00, 0xf5, 0x21, 0x00


	//----- nvinfo : EIATTR_KPARAM_INFO
	.align		4
.L_33:
        /*0028*/ 	.byte	0x04, 0x17
        /*002a*/ 	.short	(.L_35 - .L_34)
.L_34:
        /*002c*/ 	.word	0x00000000
        /*0030*/ 	.short	0x0004
        /*0032*/ 	.short	0x0018
        /*0034*/ 	.byte	0x00, 0xf5, 0x21, 0x00


	//----- nvinfo : EIATTR_KPARAM_INFO
	.align		4
.L_35:
        /*0038*/ 	.byte	0x04, 0x17
        /*003a*/ 	.short	(.L_37 - .L_36)
.L_36:
        /*003c*/ 	.word	0x00000000
        /*0040*/ 	.short	0x0003
        /*0042*/ 	.short	0x0010
        /*0044*/ 	.byte	0x00, 0xf5, 0x21, 0x00


	//----- nvinfo : EIATTR_KPARAM_INFO
	.align		4
.L_37:
        /*0048*/ 	.byte	0x04, 0x17
        /*004a*/ 	.short	(.L_39 - .L_38)
.L_38:
        /*004c*/ 	.word	0x00000000
        /*0050*/ 	.short	0x0002
        /*0052*/ 	.short	0x0008
        /*0054*/ 	.byte	0x00, 0xf0, 0x11, 0x00


	//----- nvinfo : EIATTR_KPARAM_INFO
	.align		4
.L_39:
        /*0058*/ 	.byte	0x04, 0x17
        /*005a*/ 	.short	(.L_41 - .L_40)
.L_40:
        /*005c*/ 	.word	0x00000000
        /*0060*/ 	.short	0x0001
        /*0062*/ 	.short	0x0004
        /*0064*/ 	.byte	0x00, 0xf0, 0x11, 0x00


	//----- nvinfo : EIATTR_KPARAM_INFO
	.align		4
.L_41:
        /*0068*/ 	.byte	0x04, 0x17
        /*006a*/ 	.short	(.L_43 - .L_42)
.L_42:
        /*006c*/ 	.word	0x00000000
        /*0070*/ 	.short	0x0000
        /*0072*/ 	.short	0x0000
        /*0074*/ 	.byte	0x00, 0xf0, 0x11, 0x00


	//----- nvinfo : EIATTR_SPARSE_MMA_MASK
	.align		4
.L_43:
        /*0078*/ 	.byte	0x03, 0x50
        /*007a*/ 	.short	0x0000


	//----- nvinfo : EIATTR_MAXREG_COUNT
	.align		4
        /*007c*/ 	.byte	0x03, 0x1b
        /*007e*/ 	.short	0x00ff


	//----- nvinfo : EIATTR_MERCURY_ISA_VERSION
	.align		4
        /*0080*/ 	.byte	0x03, 0x5f
        /*0082*/ 	.short	0x0101


	//----- nvinfo : EIATTR_VRC_CTA_INIT_COUNT
	.align		4
        /*0084*/ 	.byte	0x02, 0x4a
	.zero		1
	.zero		1


	//----- nvinfo : EIATTR_EXIT_INSTR_OFFSETS
	.align		4
        /*0088*/ 	.byte	0x04, 0x1c
        /*008a*/ 	.short	(.L_45 - .L_44)


	//   ....[0]....
.L_44:
        /*008c*/ 	.word	0x00000040


	//   ....[1]....
        /*0090*/ 	.word	0x00000200


	//   ....[2]....
        /*0094*/ 	.word	0x00000f80


	//----- nvinfo : EIATTR_CRS_STACK_SIZE
	.align		4
.L_45:
        /*0098*/ 	.byte	0x04, 0x1e
        /*009a*/ 	.short	(.L_47 - .L_46)
.L_46:
        /*009c*/ 	.word	0x00000000


	//----- nvinfo : EIATTR_CBANK_PARAM_SIZE
	.align		4
.L_47:
        /*00a0*/ 	.byte	0x03, 0x19
        /*00a2*/ 	.short	0x0030


	//----- nvinfo : EIATTR_PARAM_CBANK
	.align		4
        /*00a4*/ 	.byte	0x04, 0x0a
        /*00a6*/ 	.short	(.L_49 - .L_48)
	.align		4
.L_48:
        /*00a8*/ 	.word	index@(.nv.constant0._Z14matchcostgrad1iiiPKfS0_S0_Pf)
        /*00ac*/ 	.short	0x0380
        /*00ae*/ 	.short	0x0030


	//----- nvinfo : EIATTR_SW_WAR
	.align		4
.L_49:
        /*00b0*/ 	.byte	0x04, 0x36
        /*00b2*/ 	.short	(.L_51 - .L_50)
.L_50:
        /*00b4*/ 	.word	0x00000008
.L_51:


//--------------------- .nv.info._Z14matchcostgrad2iiiPKfS0_S0_Pf --------------------------
	.section	.nv.info._Z14matchcostgrad2iiiPKfS0_S0_Pf,"",@"SHT_CUDA_INFO"
	.sectionflags	@""
	.align	4


	//----- nvinfo : EIATTR_CUDA_API_VERSION
	.align		4
        /*0000*/ 	.byte	0x04, 0x37
        /*0002*/ 	.short	(.L_53 - .L_52)
.L_52:
        /*0004*/ 	.word	0x00000082


	//----- nvinfo : EIATTR_KPARAM_INFO
	.align		4
.L_53:
        /*0008*/ 	.byte	0x04, 0x17
        /*000a*/ 	.short	(.L_55 - .L_54)
.L_54:
        /*000c*/ 	.word	0x00000000
        /*0010*/ 	.short	0x0006
        /*0012*/ 	.short	0x0028
        /*0014*/ 	.byte	0x00, 0xf5, 0x21, 0x00


	//----- nvinfo : EIATTR_KPARAM_INFO
	.align		4
.L_55:
        /*0018*/ 	.byte	0x04, 0x17
        /*001a*/ 	.short	(.L_57 - .L_56)
.L_56:
        /*001c*/ 	.word	0x00000000
        /*0020*/ 	.short	0x0005
        /*0022*/ 	.short	0x0020
        /*0024*/ 	.byte	0x00, 0xf5, 0x21, 0x00


	//----- nvinfo : EIATTR_KPARAM_INFO
	.align		4
.L_57:
        /*0028*/ 	.byte	0x04, 0x17
        /*002a*/ 	.short	(.L_59 - .L_58)
.L_58:
        /*002c*/ 	.word	0x00000000
        /*0030*/ 	.short	0x0004
        /*0032*/ 	.short	0x0018
        /*0034*/ 	.byte	0x00, 0xf5, 0x21, 0x00


	//----- nvinfo : EIATTR_KPARAM_INFO
	.align		4
.L_59:
        /*0038*/ 	.byte	0x04, 0x17
        /*003a*/ 	.short	(.L_61 - .L_60)
.L_60:
        /*003c*/ 	.word	0x00000000
        /*0040*/ 	.short	0x0003
        /*0042*/ 	.short	0x0010
        /*0044*/ 	.byte	0x00, 0xf5, 0x21, 0x00


	//----- nvinfo : EIATTR_KPARAM_INFO
	.align		4
.L_61:
        /*0048*/ 	.byte	0x04, 0x17
        /*004a*/ 	.short	(.L_63 - .L_62)
.L_62:
        /*004c*/ 	.word	0x00000000
        /*0050*/ 	.short	0x0002
        /*0052*/ 	.short	0x0008
        /*0054*/ 	.byte	0x00, 0xf0, 0x11, 0x00


	//----- nvinfo : EIATTR_KPARAM_INFO
	.align		4
.L_63:
        /*0058*/ 	.byte	0x04, 0x17
        /*005a*/ 	.short	(.L_65 - .L_64)
.L_64:
        /*005c*/ 	.word	0x00000000
        /*0060*/ 	.short	0x0001
        /*0062*/ 	.short	0x0004
        /*0064*/ 	.byte	0x00, 0xf0, 0x11, 0x00


	//----- nvinfo : EIATTR_KPARAM_INFO
	.align		4
.L_65:
        /*0068*/ 	.byte	0x04, 0x17
        /*006a*/ 	.short	(.L_67 - .L_66)
.L_66:
        /*006c*/ 	.word	0x00000000
        /*0070*/ 	.short	0x0000
        /*0072*/ 	.short	0x0000
        /*0074*/ 	.byte	0x00, 0xf0, 0x11, 0x00


	//----- nvinfo : EIATTR_SPARSE_MMA_MASK
	.align		4
.L_67:
        /*0078*/ 	.byte	0x03, 0x50
        /*007a*/ 	.short	0x0000


	//----- nvinfo : EIATTR_MAXREG_COUNT
	.align		4
        /*007c*/ 	.byte	0x03, 0x1b
        /*007e*/ 	.short	0x00ff


	//----- nvinfo : EIATTR_NUM_BARRIERS
	.align		4
        /*0080*/ 	.byte	0x02, 0x4c
        /*0082*/ 	.byte	0x01
	.zero		1


	//----- nvinfo : EIATTR_MERCURY_ISA_VERSION
	.align		4
        /*0084*/ 	.byte	0x03, 0x5f
        /*0086*/ 	.short	0x0101


	//----- nvinfo : EIATTR_UNUSED_LOAD_BYTE_OFFSET
	.align		4
        /*0088*/ 	.byte	0x04, 0x44
        /*008a*/ 	.short	(.L_69 - .L_68)


	//   ....[0]....
.L_68:
        /*008c*/ 	.word	0x000008f0
        /*0090*/ 	.word	0x00000fff


	//----- nvinfo : EIATTR_VRC_CTA_INIT_COUNT
	.align		4
.L_69:
        /*0094*/ 	.byte	0x02, 0x4a
	.zero		1
	.zero		1


	//----- nvinfo : EIATTR_EXIT_INSTR_OFFSETS
	.align		4
        /*0098*/ 	.byte	0x04, 0x1c
        /*009a*/ 	.short	(.L_71 - .L_70)


	//   ....[0]....
.L_70:
        /*009c*/ 	.word	0x00000040


	//   ....[1]....
        /*00a0*/ 	.word	0x000009d0


	//----- nvinfo : EIATTR_CRS_STACK_SIZE
	.align		4
.L_71:
        /*00a4*/ 	.byte	0x04, 0x1e
        /*00a6*/ 	.short	(.L_73 - .L_72)
.L_72:
        /*00a8*/ 	.word	0x00000000


	//----- nvinfo : EIATTR_CBANK_PARAM_SIZE
	.align		4
.L_73:
        /*00ac*/ 	.byte	0x03, 0x19
        /*00ae*/ 	.short	0x0030


	//----- nvinfo : EIATTR_PARAM_CBANK
	.align		4
        /*00b0*/ 	.byte	0x04, 0x0a
        /*00b2*/ 	.short	(.L_75 - .L_74)
	.align		4
.L_74:
        /*00b4*/ 	.word	index@(.nv.constant0._Z14matchcostgrad2iiiPKfS0_S0_Pf)
        /*00b8*/ 	.short	0x0380
        /*00ba*/ 	.short	0x0030


	//----- nvinfo : EIATTR_SW_WAR
	.align		4
.L_75:
        /*00bc*/ 	.byte	0x04, 0x36
        /*00be*/ 	.short	(.L_77 - .L_76)
.L_76:
        /*00c0*/ 	.word	0x00000008
.L_77:


//--------------------- .nv.info._Z9matchcostiiiPKfS0_S0_Pf --------------------------
	.section	.nv.info._Z9matchcostiiiPKfS0_S0_Pf,"",@"SHT_CUDA_INFO"
	.sectionflags	@""
	.align	4


	//----- nvinfo : EIATTR_CUDA_API_VERSION
	.align		4
        /*0000*/ 	.byte	0x04, 0x37
        /*0002*/ 	.short	(.L_79 - .L_78)
.L_78:
        /*0004*/ 	.word	0x00000082


	//----- nvinfo : EIATTR_KPARAM_INFO
	.align		4
.L_79:
        /*0008*/ 	.byte	0x04, 0x17
        /*000a*/ 	.short	(.L_81 - .L_80)
.L_80:
        /*000c*/ 	.word	0x00000000
        /*0010*/ 	.short	0x0006
        /*0012*/ 	.short	0x0028
        /*0014*/ 	.byte	0x00, 0xf5, 0x21, 0x00


	//----- nvinfo : EIATTR_KPARAM_INFO
	.align		4
.L_81:
        /*0018*/ 	.byte	0x04, 0x17
        /*001a*/ 	.short	(.L_83 - .L_82)
.L_82:
        /*001c*/ 	.word	0x00000000
        /*0020*/ 	.short	0x0005
        /*0022*/ 	.short	0x0020
        /*0024*/ 	.byte	0x00, 0xf5, 0x21, 0x00


	//----- nvinfo : EIATTR_KPARAM_INFO
	.align		4
.L_83:
        /*0028*/ 	.byte	0x04, 0x17
        /*002a*/ 	.short	(.L_85 - .L_84)
.L_84:
        /*002c*/ 	.word	0x00000000
        /*0030*/ 	.short	0x0004
        /*0032*/ 	.short	0x0018
        /*0034*/ 	.byte	0x00, 0xf5, 0x21, 0x00


	//----- nvinfo : EIATTR_KPARAM_INFO
	.align		4
.L_85:
        /*0038*/ 	.byte	0x04, 0x17
        /*003a*/ 	.short	(.L_87 - .L_86)
.L_86:
        /*003c*/ 	.word	0x00000000
        /*0040*/ 	.short	0x0003
        /*0042*/ 	.short	0x0010
        /*0044*/ 	.byte	0x00, 0xf5, 0x21, 0x00


	//----- nvinfo : EIATTR_KPARAM_INFO
	.align		4
.L_87:
        /*0048*/ 	.byte	0x04, 0x17
        /*004a*/ 	.short	(.L_89 - .L_88)
.L_88:
        /*004c*/ 	.word	0x00000000
        /*0050*/ 	.short	0x0002
        /*0052*/ 	.short	0x0008
        /*0054*/ 	.byte	0x00, 0xf0, 0x11, 0x00


	//----- nvinfo : EIATTR_KPARAM_INFO
	.align		4
.L_89:
        /*0058*/ 	.byte	0x04, 0x17
        /*005a*/ 	.short	(.L_91 - .L_90)
.L_90:
        /*005c*/ 	.word	0x00000000
        /*0060*/ 	.short	0x0001
        /*0062*/ 	.short	0x0004
        /*0064*/ 	.byte	0x00, 0xf0, 0x11, 0x00


	//----- nvinfo : EIATTR_KPARAM_INFO
	.align		4
.L_91:
        /*0068*/ 	.byte	0x04, 0x17
        /*006a*/ 	.short	(.L_93 - .L_92)
.L_92:
        /*006c*/ 	.word	0x00000000
        /*0070*/ 	.short	0x0000
        /*0072*/ 	.short	0x0000
        /*0074*/ 	.byte	0x00, 0xf0, 0x11, 0x00


	//----- nvinfo : EIATTR_SPARSE_MMA_MASK
	.align		4
.L_93:
        /*0078*/ 	.byte	0x03, 0x50
        /*007a*/ 	.short	0x0000


	//----- nvinfo : EIATTR_MAXREG_COUNT
	.align		4
        /*007c*/ 	.byte	0x03, 0x1b
        /*007e*/ 	.short	0x00ff


	//----- nvinfo : EIATTR_NUM_BARRIERS
	.align		4
        /*0080*/ 	.byte	0x02, 0x4c
        /*0082*/ 	.byte	0x01
	.zero		1


	//----- nvinfo : EIATTR_MERCURY_ISA_VERSION
	.align		4
        /*0084*/ 	.byte	0x03, 0x5f
        /*0086*/ 	.short	0x0101


	//----- nvinfo : EIATTR_UNUSED_LOAD_BYTE_OFFSET
	.align		4
        /*0088*/ 	.byte	0x04, 0x44
        /*008a*/ 	.short	(.L_95 - .L_94)


	//   ....[0]....
.L_94:
        /*008c*/ 	.word	0x00000590
        /*0090*/ 	.word	0x00000fff


	//   ....[1]....
        /*0094*/ 	.word	0x00000a30
        /*0098*/ 	.word	0x0000fff0


	//----- nvinfo : EIATTR_VRC_CTA_INIT_COUNT
	.align		4
.L_95:
        /*009c*/ 	.byte	0x02, 0x4a
	.zero		1
	.zero		1


	//----- nvinfo : EIATTR_EXIT_INSTR_OFFSETS
	.align		4
        /*00a0*/ 	.byte	0x04, 0x1c
        /*00a2*/ 	.short	(.L_97 - .L_96)


	//   ....[0]....
.L_96:
        /*00a4*/ 	.word	0x00000040


	//   ....[1]....
        /*00a8*/ 	.word	0x00001500


	//----- nvinfo : EIATTR_CRS_STACK_SIZE
	.align		4
.L_97:
        /*00ac*/ 	.byte	0x04, 0x1e
        /*00ae*/ 	.short	(.L_99 - .L_98)
.L_98:
        /*00b0*/ 	.word	0x00000000


	//----- nvinfo : EIATTR_CBANK_PARAM_SIZE
	.align		4
.L_99:
        /*00b4*/ 	.byte	0x03, 0x19
        /*00b6*/ 	.short	0x0030


	//----- nvinfo : EIATTR_PARAM_CBANK
	.align		4
        /*00b8*/ 	.byte	0x04, 0x0a
        /*00ba*/ 	.short	(.L_101 - .L_100)
	.align		4
.L_100:
        /*00bc*/ 	.word	index@(.nv.constant0._Z9matchcostiiiPKfS0_S0_Pf)
        /*00c0*/ 	.short	0x0380
        /*00c2*/ 	.short	0x0030


	//----- nvinfo : EIATTR_SW_WAR
	.align		4
.L_101:
        /*00c4*/ 	.byte	0x04, 0x36
        /*00c6*/ 	.short	(.L_103 - .L_102)
.L_102:
        /*00c8*/ 	.word	0x00000008
.L_103:


//--------------------- .nv.info._Z11approxmatchiiiPKfS0_PfS1_ --------------------------
	.section	.nv.info._Z11approxmatchiiiPKfS0_PfS1_,"",@"SHT_CUDA_INFO"
	.sectionflags	@""
	.align	4


	//----- nvinfo : EIATTR_CUDA_API_VERSION
	.align		4
        /*0000*/ 	.byte	0x04, 0x37
        /*0002*/ 	.short	(.L_105 - .L_104)
.L_104:
        /*0004*/ 	.word	0x00000082


	//----- nvinfo : EIATTR_KPARAM_INFO
	.align		4
.L_105:
        /*0008*/ 	.byte	0x04, 0x17
        /*000a*/ 	.short	(.L_107 - .L_106)
.L_106:
        /*000c*/ 	.word	0x00000000
        /*0010*/ 	.short	0x0006
        /*0012*/ 	.short	0x0028
        /*0014*/ 	.byte	0x00, 0xf5, 0x21, 0x00


	//----- nvinfo : EIATTR_KPARAM_INFO
	.align		4
.L_107:
        /*0018*/ 	.byte	0x04, 0x17
        /*001a*/ 	.short	(.L_109 - .L_108)
.L_108:
        /*001c*/ 	.word	0x00000000
        /*0020*/ 	.short	0x0005
        /*0022*/ 	.short	0x0020
        /*0024*/ 	.byte	0x00, 0xf5, 0x21, 0x00


	//----- nvinfo : EIATTR_KPARAM_INFO
	.align		4
.L_109:
        /*0028*/ 	.byte	0x04, 0x17
        /*002a*/ 	.short	(.L_111 - .L_110)
.L_110:
        /*002c*/ 	.word	0x00000000
        /*0030*/ 	.short	0x0004
        /*0032*/ 	.short	0x0018
        /*0034*/ 	.byte	0x00, 0xf5, 0x21, 0x00


	//----- nvinfo : EIATTR_KPARAM_INFO
	.align		4
.L_111:
        /*0038*/ 	.byte	0x04, 0x17
        /*003a*/ 	.short	(.L_113 - .L_112)
.L_112:
        /*003c*/ 	.word	0x00000000
        /*0040*/ 	.short	0x0003
        /*0042*/ 	.short	0x0010
        /*0044*/ 	.byte	0x00, 0xf5, 0x21, 0x00


	//----- nvinfo : EIATTR_KPARAM_INFO
	.align		4
.L_113:
        /*0048*/ 	.byte	0x04, 0x17
        /*004a*/ 	.short	(.L_115 - .L_114)
.L_114:
        /*004c*/ 	.word	0x00000000
        /*0050*/ 	.short	0x0002
        /*0052*/ 	.short	0x0008
        /*0054*/ 	.byte	0x00, 0xf0, 0x11, 0x00


	//----- nvinfo : EIATTR_KPARAM_INFO
	.align		4
.L_115:
        /*0058*/ 	.byte	0x04, 0x17
        /*005a*/ 	.short	(.L_117 - .L_116)
.L_116:
        /*005c*/ 	.word	0x00000000
        /*0060*/ 	.short	0x0001
        /*0062*/ 	.short	0x0004
        /*0064*/ 	.byte	0x00, 0xf0, 0x11, 0x00


	//----- nvinfo : EIATTR_KPARAM_INFO
	.align		4
.L_117:
        /*0068*/ 	.byte	0x04, 0x17
        /*006a*/ 	.short	(.L_119 - .L_118)
.L_118:
        /*006c*/ 	.word	0x00000000
        /*0070*/ 	.short	0x0000
        /*0072*/ 	.short	0x0000
        /*0074*/ 	.byte	0x00, 0xf0, 0x11, 0x00


	//----- nvinfo : EIATTR_SPARSE_MMA_MASK
	.align		4
.L_119:
        /*0078*/ 	.byte	0x03, 0x50
        /*007a*/ 	.short	0x0000


	//----- nvinfo : EIATTR_MAXREG_COUNT
	.align		4
        /*007c*/ 	.byte	0x03, 0x1b
        /*007e*/ 	.short	0x00ff


	//----- nvinfo : EIATTR_NUM_BARRIERS
	.align		4
        /*0080*/ 	.byte	0x02, 0x4c
        /*0082*/ 	.byte	0x01
	.zero		1


	//----- nvinfo : EIATTR_MERCURY_ISA_VERSION
	.align		4
        /*0084*/ 	.byte	0x03, 0x5f
        /*0086*/ 	.short	0x0101


	//----- nvinfo : EIATTR_VRC_CTA_INIT_COUNT
	.align		4
        /*0088*/ 	.byte	0x02, 0x4a
	.zero		1
	.zero		1


	//----- nvinfo : EIATTR_EXIT_INSTR_OFFSETS
	.align		4
        /*008c*/ 	.byte	0x04, 0x1c
        /*008e*/ 	.short	(.L_121 - .L_120)


	//   ....[0]....
.L_120:
        /*0090*/ 	.word	0x00000400


	//   ....[1]....
        /*0094*/ 	.word	0x000036c0


	//----- nvinfo : EIATTR_CRS_STACK_SIZE
	.align		4
.L_121:
        /*0098*/ 	.byte	0x04, 0x1e
        /*009a*/ 	.short	(.L_123 - .L_122)
.L_122:
        /*009c*/ 	.word	0x00000000


	//----- nvinfo : EIATTR_CBANK_PARAM_SIZE
	.align		4
.L_123:
        /*00a0*/ 	.byte	0x03, 0x19
        /*00a2*/ 	.short	0x0030


	//----- nvinfo : EIATTR_PARAM_CBANK
	.align		4
        /*00a4*/ 	.byte	0x04, 0x0a
        /*00a6*/ 	.short	(.L_125 - .L_124)
	.align		4
.L_124:
        /*00a8*/ 	.word	index@(.nv.constant0._Z11approxmatchiiiPKfS0_PfS1_)
        /*00ac*/ 	.short	0x0380
        /*00ae*/ 	.short	0x0030


	//----- nvinfo : EIATTR_SW_WAR
	.align		4
.L_125:
        /*00b0*/ 	.byte	0x04, 0x36
        /*00b2*/ 	.short	(.L_127 - .L_126)
.L_126:
        /*00b4*/ 	.word	0x00000008
.L_127:


//--------------------- .nv.callgraph             --------------------------
	.section	.nv.callgraph,"",@"SHT_CUDA_CALLGRAPH"
	.align	4
	.sectionentsize	8
	.align		4
        /*0000*/ 	.word	0x00000000
	.align		4
        /*0004*/ 	.word	0xffffffff
	.align		4
        /*0008*/ 	.word	0x00000000
	.align		4
        /*000c*/ 	.word	0xfffffffe
	.align		4
        /*0010*/ 	.word	0x00000000
	.align		4
        /*0014*/ 	.word	0xfffffffd
	.align		4
        /*0018*/ 	.word	0x00000000
	.align		4
        /*001c*/ 	.word	0xfffffffc


//--------------------- .text._Z14matchcostgrad1iiiPKfS0_S0_Pf --------------------------
	.section	.text._Z14matchcostgrad1iiiPKfS0_S0_Pf,"ax",@progbits
	.align	128
        .global         _Z14matchcostgrad1iiiPKfS0_S0_Pf
        .type           _Z14matchcostgrad1iiiPKfS0_S0_Pf,@function
        .size           _Z14matchcostgrad1iiiPKfS0_S0_Pf,(.L_x_136 - _Z14matchcostgrad1iiiPKfS0_S0_Pf)
        .other          _Z14matchcostgrad1iiiPKfS0_S0_Pf,@"STO_CUDA_ENTRY STV_DEFAULT"
_Z14matchcostgrad1iiiPKfS0_S0_Pf:
.text._Z14matchcostgrad1iiiPKfS0_S0_Pf:
[----:B------:R-:W-:Y:S08]  /*0000*/  LDC R1, c[0x0][0x37c] ;  /* 0x0000df00ff017b82 */ /* 0x000ff00000000800 */
[----:B------:R-:W0:Y:S08]  /*0010*/  S2UR UR4, SR_CTAID.X ;  /* 0x00000000000479c3 */ /* 0x000e300000002500 */
[----:B------:R-:W0:Y:S02]  /*0020*/  LDC R0, c[0x0][0x380] ;  /* 0x0000e000ff007b82 */ /* 0x000e240000000800 */
[----:B0-----:R-:W-:-:S13]  /*0030*/  ISETP.LE.AND P0, PT, R0, UR4, PT ;  /* 0x0000000400007c0c */ /* 0x001fda000bf03270 */
[----:B------:R-:W-:Y:S05]  /*0040*/  @P0 EXIT ;  /* 0x000000000000094d */ /* 0x000fea0003800000 */
[----:B------:R-:W0:Y:S01]  /*0050*/  LDCU UR5, c[0x0][0x388] ;  /* 0x00007100ff0577ac */ /* 0x000e220008000800 */
[----:B------:R-:W1:Y:S01]  /*0060*/  S2R R6, SR_TID.X ;  /* 0x0000000000067919 */ /* 0x000e620000002100 */
[----:B------:R-:W2:Y:S01]  /*0070*/  LDCU UR7, c[0x0][0x360] ;  /* 0x00006c00ff0777ac */ /* 0x000ea20008000800 */
[----:B------:R-:W3:Y:S01]  /*0080*/  LDCU.64 UR10, c[0x0][0x358] ;  /* 0x00006b00ff0a77ac */ /* 0x000ee20008000a00 */
[----:B------:R-:W4:Y:S01]  /*0090*/  LDCU UR8, c[0x0][0x370] ;  /* 0x00006e00ff0877ac */ /* 0x000f220008000800 */
[----:B0-----:R-:W-:-:S09]  /*00a0*/  UISETP.GT.AND UP0, UPT, UR5, URZ, UPT ;  /* 0x000000ff0500728c */ /* 0x001fd2000bf04270 */
[----:B--234-:R-:W-:Y:S05]  /*00b0*/  BRA.U UP0, `(.L_x_0) ;  /* 0x0000000100547547 */ /* 0x01cfea000b800000 */
.L_x_4:
[----:B-1----:R-:W1:Y:S01]  /*00c0*/  LDC R7, c[0x0][0x384] ;  /* 0x0000e100ff077b82 */ /* 0x002e620000000800 */
[----:B------:R-:W-:Y:S01]  /*00d0*/  BSSY.RECONVERGENT B0, `(.L_x_1) ;  /* 0x000000e000007945 */ /* 0x000fe20003800200 */
[----:B-1----:R-:W-:-:S13]  /*00e0*/  ISETP.GE.AND P0, PT, R6, R7, PT ;  /* 0x000000070600720c */ /* 0x002fda0003f06270 */
[----:B------:R-:W-:Y:S05]  /*00f0*/  @P0 BRA `(.L_x_2) ;  /* 0x00000000002c0947 */ /* 0x000fea0003800000 */
[----:B------:R-:W0:Y:S01]  /*0100*/  LDC.64 R4, c[0x0][0x3a8] ;  /* 0x0000ea00ff047b82 */ /* 0x000e220000000a00 */
[----:B------:R-:W-:-:S07]  /*0110*/  MOV R0, R6 ;  /* 0x0000000600007202 */ /* 0x000fce0000000f00 */
.L_x_3:
[----:B-1----:R-:W-:Y:S01]  /*0120*/  IMAD R2, R7, UR4, R0 ;  /* 0x0000000407027c24 */ /* 0x002fe2000f8e0200 */
[----:B------:R-:W-:-:S04]  /*0130*/  IADD3 R0, PT, PT, R0, UR7, RZ ;  /* 0x0000000700007c10 */ /* 0x000fc8000fffe0ff */
[----:B------:R-:W-:Y:S02]  /*0140*/  LEA R3, R2, R2, 0x1 ;  /* 0x0000000202037211 */ /* 0x000fe400078e08ff */
[----:B------:R-:W-:-:S03]  /*0150*/  ISETP.GE.AND P0, PT, R0, R7, PT ;  /* 0x000000070000720c */ /* 0x000fc60003f06270 */
[----:B0-----:R-:W-:-:S05]  /*0160*/  IMAD.WIDE R2, R3, 0x4, R4 ;  /* 0x0000000403027825 */ /* 0x001fca00078e0204 */
[----:B------:R1:W-:Y:S04]  /*0170*/  STG.E desc[UR10][R2.64], RZ ;  /* 0x000000ff02007986 */ /* 0x0003e8000c10190a */
[----:B------:R1:W-:Y:S04]  /*0180*/  STG.E desc[UR10][R2.64+0x4], RZ ;  /* 0x000004ff02007986 */ /* 0x0003e8000c10190a */
[----:B------:R1:W-:Y:S01]  /*0190*/  STG.E desc[UR10][R2.64+0x8], RZ ;  /* 0x000008ff02007986 */ /* 0x0003e2000c10190a */
[----:B------:R-:W-:Y:S05]  /*01a0*/  @!P0 BRA `(.L_x_3) ;  /* 0xfffffffc00dc8947 */ /* 0x000fea000383ffff */
.L_x_2:
[----:B------:R-:W-:Y:S05]  /*01b0*/  BSYNC.RECONVERGENT B0 ;  /* 0x0000000000007941 */ /* 0x000fea0003800200 */
.L_x_1:
[----:B------:R-:W0:Y:S01]  /*01c0*/  LDCU UR5, c[0x0][0x380] ;  /* 0x00007000ff0577ac */ /* 0x000e220008000800 */
[----:B------:R-:W-:-:S04]  /*01d0*/  UIADD3 UR4, UPT, UPT, UR8, UR4, URZ ;  /* 0x0000000408047290 */ /* 0x000fc8000fffe0ff */
[----:B0-----:R-:W-:-:S09]  /*01e0*/  UISETP.GE.AND UP0, UPT, UR4, UR5, UPT ;  /* 0x000000050400728c */ /* 0x001fd2000bf06270 */
[----:B------:R-:W-:Y:S05]  /*01f0*/  BRA.U !UP0, `(.L_x_4) ;  /* 0xfffffffd08b07547 */ /* 0x000fea000b83ffff */
[----:B------:R-:W-:Y:S05]  /*0200*/  EXIT ;  /* 0x000000000000794d */ /* 0x000fea0003800000 */
.L_x_0:
[----:B------:R-:W-:Y:S02]  /*0210*/  ULOP3.LUT UR6, UR5, 0x3, URZ, 0xc0, !UPT ;  /* 0x0000000305067892 */ /* 0x000fe4000f8ec0ff */
[----:B------:R-:W-:-:S12]  /*0220*/  ULOP3.LUT UR5, UR5, 0x7ffffffc, URZ, 0xc0, !UPT ;  /* 0x7ffffffc05057892 */ /* 0x000fd8000f8ec0ff */
.L_x_12:
[----:B0-----:R-:W0:Y:S01]  /*0230*/  S2R R9, SR_TID.X ;  /* 0x0000000000097919 */ /* 0x001e220000002100 */
[----:B------:R-:W0:Y:S01]  /*0240*/  LDC R0, c[0x0][0x384] ;  /* 0x0000e100ff007b82 */ /* 0x000e220000000800 */
[----:B------:R-:W-:Y:S01]  /*0250*/  BSSY.RECONVERGENT B0, `(.L_x_5) ;  /* 0x00000ce000007945 */ /* 0x000fe20003800200 */
[----:B0-----:R-:W-:-:S13]  /*0260*/  ISETP.GE.AND P0, PT, R9, R0, PT ;  /* 0x000000000900720c */ /* 0x001fda0003f06270 */
[----:B-----5:R-:W-:Y:S05]  /*0270*/  @P0 BRA `(.L_x_6) ;  /* 0x0000000c002c0947 */ /* 0x020fea0003800000 */
[----:B------:R-:W-:-:S07]  /*0280*/  IMAD R0, R0, UR4, RZ ;  /* 0x0000000400007c24 */ /* 0x000fce000f8e02ff */
.L_x_11:
[----:B0-----:R-:W0:Y:S01]  /*0290*/  LDC.64 R2, c[0x0][0x390] ;  /* 0x0000e400ff027b82 */ /* 0x001e220000000a00 */
[----:B------:R-:W-:-:S04]  /*02a0*/  IADD3 R4, PT, PT, R0, R9, RZ ;  /* 0x0000000900047210 */ /* 0x000fc80007ffe0ff */
[----:B------:R-:W-:-:S03]  /*02b0*/  LEA R5, R4, R4, 0x1 ;  /* 0x0000000404057211 */ /* 0x000fc600078e08ff */
[----:B------:R-:W2:Y:S02]  /*02c0*/  LDC R12, c[0x0][0x388] ;  /* 0x0000e200ff0c7b82 */ /* 0x000ea40000000800 */
[----:B0-----:R-:W-:-:S05]  /*02d0*/  IMAD.WIDE R2, R5, 0x4, R2 ;  /* 0x0000000405027825 */ /* 0x001fca00078e0202 */
[----:B-----5:R0:W5:Y:S04]  /*02e0*/  LDG.E.CONSTANT R8, desc[UR10][R2.64] ;  /* 0x0000000a02087981 */ /* 0x020168000c1e9900 */
[----:B------:R0:W5:Y:S04]  /*02f0*/  LDG.E.CONSTANT R10, desc[UR10][R2.64+0x4] ;  /* 0x0000040a020a7981 */ /* 0x000168000c1e9900 */
[----:B------:R0:W5:Y:S01]  /*0300*/  LDG.E.CONSTANT R11, desc[UR10][R2.64+0x8] ;  /* 0x0000080a020b7981 */ /* 0x000162000c1e9900 */
[----:B--2---:R-:W-:Y:S01]  /*0310*/  ISETP.GE.U32.AND P0, PT, R12, 0x4, PT ;  /* 0x000000040c00780c */ /* 0x004fe20003f06070 */
[----:B------:R-:W-:Y:S01]  /*0320*/  HFMA2 R25, -RZ, RZ, 0, 0 ;  /* 0x00000000ff197431 */ /* 0x000fe200000001ff */
[----:B-1----:R-:W-:-:S02]  /*0330*/  CS2R R6, SRZ ;  /* 0x0000000000067805 */ /* 0x002fc4000001ff00 */
[----:B------:R-:W-:Y:S01]  /*0340*/  MOV R19, RZ ;  /* 0x000000ff00137202 */ /* 0x000fe20000000f00 */
[----:B------:R-:W-:-:S08]  /*0350*/  IMAD R15, R0, R12, R9 ;  /* 0x0000000c000f7224 */ /* 0x000fd000078e0209 */
[----:B0-----:R-:W-:Y:S05]  /*0360*/  @!P0 BRA `(.L_x_7) ;  /* 0x0000000400808947 */ /* 0x001fea0003800000 */
[----:B------:R-:W-:Y:S01]  /*0370*/  UIADD3 UR9, UPT, UPT, -UR5, URZ, URZ ;  /* 0x000000ff05097290 */ /* 0x000fe2000fffe1ff */
[----:B------:R-:W-:Y:S01]  /*0380*/  IMAD R13, R12, UR4, RZ ;  /* 0x000000040c0d7c24 */ /* 0x000fe2000f8e02ff */
[----:B------:R-:W-:Y:S02]  /*0390*/  MOV R6, RZ ;  /* 0x000000ff00067202 */ /* 0x000fe40000000f00 */
[----:B------:R-:W-:Y:S02]  /*03a0*/  MOV R14, R15 ;  /* 0x0000000f000e7202 */ /* 0x000fe40000000f00 */
[----:B------:R-:W-:Y:S02]  /*03b0*/  LEA R13, R13, R13, 0x1 ;  /* 0x0000000d0d0d7211 */ /* 0x000fe400078e08ff */
[----:B------:R-:W-:-:S07]  /*03c0*/  MOV R16, UR9 ;  /* 0x0000000900107c02 */ /* 0x000fce0008000f00 */
.L_x_8:
[----:B------:R-:W0:Y:S08]  /*03d0*/  LDC.64 R2, c[0x0][0x398] ;  /* 0x0000e600ff027b82 */ /* 0x000e300000000a00 */
[----:B------:R-:W1:Y:S01]  /*03e0*/  LDC.64 R4, c[0x0][0x3a0] ;  /* 0x0000e800ff047b82 */ /* 0x000e620000000a00 */
[----:B0-----:R-:W-:-:S05]  /*03f0*/  IMAD.WIDE R2, R13, 0x4, R2 ;  /* 0x000000040d027825 */ /* 0x001fca00078e0202 */
[----:B------:R-:W2:Y:S04]  /*0400*/  LDG.E.CONSTANT R17, desc[UR10][R2.64+0x4] ;  /* 0x0000040a02117981 */ /* 0x000ea8000c1e9900 */
[----:B------:R-:W3:Y:S04]  /*0410*/  LDG.E.CONSTANT R7, desc[UR10][R2.64] ;  /* 0x0000000a02077981 */ /* 0x000ee8000c1e9900 */
[----:B------:R-:W4:Y:S01]  /*0420*/  LDG.E.CONSTANT R18, desc[UR10][R2.64+0x8] ;  /* 0x0000080a02127981 */ /* 0x000f22000c1e9900 */
[----:B-1----:R-:W-:-:S03]  /*0430*/  IMAD.WIDE R4, R14, 0x4, R4 ;  /* 0x000000040e047825 */ /* 0x002fc600078e0204 */
[----:B------:R-:W4:Y:S04]  /*0440*/  LDG.E.CONSTANT R23, desc[UR10][R2.64+0x10] ;  /* 0x0000100a02177981 */ /* 0x000f28000c1e9900 */
[----:B------:R0:W4:Y:S04]  /*0450*/  LDG.E.CONSTANT R24, desc[UR10][R4.64] ;  /* 0x0000000a04187981 */ /* 0x000128000c1e9900 */
[----:B------:R-:W4:Y:S04]  /*0460*/  LDG.E.CONSTANT R21, desc[UR10][R2.64+0xc] ;  /* 0x00000c0a02157981 */ /* 0x000f28000c1e9900 */
[----:B------:R-:W4:Y:S01]  /*0470*/  LDG.E.CONSTANT R28, desc[UR10][R2.64+0x14] ;  /* 0x0000140a021c7981 */ /* 0x000f22000c1e9900 */
[----:B--2--5:R-:W-:-:S04]  /*0480*/  FADD R26, R10, -R17 ;  /* 0x800000110a1a7221 */ /* 0x024fc80000000000 */
[----:B------:R-:W-:Y:S01]  /*0490*/  FMUL R17, R26, R26 ;  /* 0x0000001a1a117220 */ /* 0x000fe20000400000 */
[----:B---3--:R-:W-:Y:S01]  /*04a0*/  FADD R20, R8, -R7 ;  /* 0x8000000708147221 */ /* 0x008fe20000000000 */
[----:B----4-:R-:W-:-:S03]  /*04b0*/  FADD R7, R11, -R18 ;  /* 0x800000120b077221 */ /* 0x010fc60000000000 */
[----:B------:R-:W-:Y:S02]  /*04c0*/  FFMA R18, R20, R20, R17 ;  /* 0x0000001414127223 */ /* 0x000fe40000000011 */
[----:B------:R-:W0:Y:S02]  /*04d0*/  LDC R17, c[0x0][0x384] ;  /* 0x0000e100ff117b82 */ /* 0x000e240000000800 */
[----:B------:R-:W-:-:S05]  /*04e0*/  FFMA R18, R7, R7, R18 ;  /* 0x0000000707127223 */ /* 0x000fca0000000012 */
[----:B------:R-:W-:Y:S01]  /*04f0*/  FMNMX R27, R18, 9.999999682655225389e-21, !PT ;  /* 0x1e3ce508121b7809 */ /* 0x000fe20007800000 */
[----:B0-----:R-:W-:-:S05]  /*0500*/  IMAD.WIDE R4, R17, 0x4, R4 ;  /* 0x0000000411047825 */ /* 0x001fca00078e0204 */
[----:B------:R0:W2:Y:S01]  /*0510*/  LDG.E.CONSTANT R18, desc[UR10][R4.64] ;  /* 0x0000000a04127981 */ /* 0x0000a2000c1e9900 */
[----:B------:R-:W-:-:S13]  /*0520*/  FSETP.GEU.AND P0, PT, |R27|, 1.175494350822287508e-38, PT ;  /* 0x008000001b00780b */ /* 0x000fda0003f0e200 */
[----:B------:R-:W-:-:S04]  /*0530*/  @!P0 FMUL R27, R27, 16777216 ;  /* 0x4b8000001b1b8820 */ /* 0x000fc80000400000 */
[----:B------:R1:W3:Y:S01]  /*0540*/  MUFU.RSQ R29, R27 ;  /* 0x0000001b001d7308 */ /* 0x0002e20000001400 */
[----:B------:R-:W-:Y:S01]  /*0550*/  FADD R22, R8, -R21 ;  /* 0x8000001508167221 */ /* 0x000fe20000000000 */
[----:B0-----:R-:W-:Y:S01]  /*0560*/  IMAD.WIDE R4, R17, 0x4, R4 ;  /* 0x0000000411047825 */ /* 0x001fe200078e0204 */
[----:B-1----:R-:W4:Y:S03]  /*0570*/  LDG.E.CONSTANT R27, desc[UR10][R2.64+0x18] ;  /* 0x0000180a021b7981 */ /* 0x002f26000c1e9900 */
[----:B---3--:R-:W-:-:S04]  /*0580*/  @!P0 FMUL R29, R29, 4096 ;  /* 0x458000001d1d8820 */ /* 0x008fc80000400000 */
[----:B------:R-:W-:Y:S01]  /*0590*/  FMUL R24, R24, R29 ;  /* 0x0000001d18187220 */ /* 0x000fe20000400000 */
[----:B------:R-:W-:Y:S01]  /*05a0*/  FADD R21, R11, -R28 ;  /* 0x8000001c0b157221 */ /* 0x000fe20000000000 */
[----:B------:R-:W3:Y:S02]  /*05b0*/  LDG.E.CONSTANT R29, desc[UR10][R2.64+0x24] ;  /* 0x0000240a021d7981 */ /* 0x000ee4000c1e9900 */
[----:B------:R-:W-:Y:S01]  /*05c0*/  FFMA R19, R20, R24, R19 ;  /* 0x0000001814137223 */ /* 0x000fe20000000013 */
[----:B------:R-:W-:-:S04]  /*05d0*/  FADD R20, R10, -R23 ;  /* 0x800000170a147221 */ /* 0x000fc80000000000 */
[----:B------:R-:W-:-:S04]  /*05e0*/  FMUL R23, R20, R20 ;  /* 0x0000001414177220 */ /* 0x000fc80000400000 */
[----:B------:R-:W-:-:S04]  /*05f0*/  FFMA R28, R22, R22, R23 ;  /* 0x00000016161c7223 */ /* 0x000fc80000000017 */
[----:B------:R-:W-:-:S05]  /*0600*/  FFMA R28, R21, R21, R28 ;  /* 0x00000015151c7223 */ /* 0x000fca000000001c */
[----:B------:R-:W-:-:S04]  /*0610*/  FMNMX R28, R28, 9.999999682655225389e-21, !PT ;  /* 0x1e3ce5081c1c7809 */ /* 0x000fc80007800000 */
[----:B------:R-:W-:-:S13]  /*0620*/  FSETP.GEU.AND P0, PT, |R28|, 1.175494350822287508e-38, PT ;  /* 0x008000001c00780b */ /* 0x000fda0003f0e200 */
[----:B------:R-:W-:-:S04]  /*0630*/  @!P0 FMUL R28, R28, 16777216 ;  /* 0x4b8000001c1c8820 */ /* 0x000fc80000400000 */
[----:B------:R0:W1:Y:S01]  /*0640*/  MUFU.RSQ R23, R28 ;  /* 0x0000001c00177308 */ /* 0x0000620000001400 */
[-C--:B------:R-:W-:Y:S01]  /*0650*/  FFMA R25, R26, R24.reuse, R25 ;  /* 0x000000181a197223 */ /* 0x080fe20000000019 */
[----:B0-----:R-:W3:Y:S01]  /*0660*/  LDG.E.CONSTANT R28, desc[UR10][R2.64+0x28] ;  /* 0x0000280a021c7981 */ /* 0x001ee2000c1e9900 */
[----:B-1----:R-:W-:Y:S01]  /*0670*/  @!P0 FMUL R23, R23, 4096 ;  /* 0x4580000017178820 */ /* 0x002fe20000400000 */
[----:B------:R-:W-:Y:S02]  /*0680*/  FFMA R24, R7, R24, R6 ;  /* 0x0000001807187223 */ /* 0x000fe40000000006 */
[----:B------:R-:W3:Y:S01]  /*0690*/  LDG.E.CONSTANT R26, desc[UR10][R4.64] ;  /* 0x0000000a041a7981 */ /* 0x000ee2000c1e9900 */
[----:B------:R-:W-:-:S06]  /*06a0*/  IMAD.WIDE R6, R17, 0x4, R4 ;  /* 0x0000000411067825 */ /* 0x000fcc00078e0204 */
[----:B------:R0:W3:Y:S04]  /*06b0*/  LDG.E.CONSTANT R6, desc[UR10][R6.64] ;  /* 0x0000000a06067981 */ /* 0x0000e8000c1e9900 */
[----:B------:R-:W3:Y:S01]  /*06c0*/  LDG.E.CONSTANT R4, desc[UR10][R2.64+0x2c] ;  /* 0x00002c0a02047981 */ /* 0x000ee2000c1e9900 */
[----:B--2---:R-:W-:-:S03]  /*06d0*/  FMUL R18, R18, R23 ;  /* 0x0000001712127220 */ /* 0x004fc60000400000 */
[----:B------:R-:W2:Y:S01]  /*06e0*/  LDG.E.CONSTANT R23, desc[UR10][R2.64+0x1c] ;  /* 0x00001c0a02177981 */ /* 0x000ea2000c1e9900 */
[----:B------:R-:W-:-:S03]  /*06f0*/  FFMA R19, R22, R18, R19 ;  /* 0x0000001216137223 */ /* 0x000fc60000000013 */
[----:B------:R1:W2:Y:S01]  /*0700*/  LDG.E.CONSTANT R22, desc[UR10][R2.64+0x20] ;  /* 0x0000200a02167981 */ /* 0x0002a2000c1e9900 */
[----:B------:R-:W-:Y:S01]  /*0710*/  FFMA R20, R20, R18, R25 ;  /* 0x0000001214147223 */ /* 0x000fe20000000019 */
[C---:B----4-:R-:W-:Y:S01]  /*0720*/  FADD R27, R8.reuse, -R27 ;  /* 0x8000001b081b7221 */ /* 0x050fe20000000000 */
[----:B---3--:R-:W-:Y:S01]  /*0730*/  FADD R29, R8, -R29 ;  /* 0x8000001d081d7221 */ /* 0x008fe20000000000 */
[----:B------:R-:W-:Y:S01]  /*0740*/  IADD3 R16, PT, PT, R16, 0x4, RZ ;  /* 0x0000000410107810 */ /* 0x000fe20007ffe0ff */
[----:B------:R-:W-:-:S04]  /*0750*/  FADD R28, R10, -R28 ;  /* 0x8000001c0a1c7221 */ /* 0x000fc80000000000 */
[----:B0-----:R-:W-:-:S04]  /*0760*/  FMUL R7, R28, R28 ;  /* 0x0000001c1c077220 */ /* 0x001fc80000400000 */
[----:B------:R-:W-:Y:S01]  /*0770*/  FFMA R7, R29, R29, R7 ;  /* 0x0000001d1d077223 */ /* 0x000fe20000000007 */
[----:B------:R-:W-:-:S04]  /*0780*/  FADD R4, R11, -R4 ;  /* 0x800000040b047221 */ /* 0x000fc80000000000 */
[----:B------:R-:W-:-:S05]  /*0790*/  FFMA R7, R4, R4, R7 ;  /* 0x0000000404077223 */ /* 0x000fca0000000007 */
[----:B------:R-:W-:-:S04]  /*07a0*/  FMNMX R25, R7, 9.999999682655225389e-21, !PT ;  /* 0x1e3ce50807197809 */ /* 0x000fc80007800000 */
[----:B------:R-:W-:-:S13]  /*07b0*/  FSETP.GEU.AND P1, PT, |R25|, 1.175494350822287508e-38, PT ;  /* 0x008000001900780b */ /* 0x000fda0003f2e200 */
[----:B------:R-:W-:-:S04]  /*07c0*/  @!P1 FMUL R25, R25, 16777216 ;  /* 0x4b80000019199820 */ /* 0x000fc80000400000 */
[----:B-1----:R-:W0:Y:S01]  /*07d0*/  MUFU.RSQ R3, R25 ;  /* 0x0000001900037308 */ /* 0x002e220000001400 */
[----:B------:R-:W-:Y:S01]  /*07e0*/  FFMA R21, R21, R18, R24 ;  /* 0x0000001215157223 */ /* 0x000fe20000000018 */
[----:B------:R-:W-:Y:S02]  /*07f0*/  LEA R14, R17, R14, 0x2 ;  /* 0x0000000e110e7211 */ /* 0x000fe400078e10ff */
[----:B------:R-:W-:Y:S01]  /*0800*/  IADD3 R13, PT, PT, R13, 0xc, RZ ;  /* 0x0000000c0d0d7810 */ /* 0x000fe20007ffe0ff */
[----:B0-----:R-:W-:-:S04]  /*0810*/  @!P1 FMUL R3, R3, 4096 ;  /* 0x4580000003039820 */ /* 0x001fc80000400000 */
[----:B------:R-:W-:Y:S01]  /*0820*/  FMUL R6, R6, R3 ;  /* 0x0000000306067220 */ /* 0x000fe20000400000 */
[----:B--2---:R-:W-:-:S04]  /*0830*/  FADD R23, R10, -R23 ;  /* 0x800000170a177221 */ /* 0x004fc80000000000 */
[----:B------:R-:W-:Y:S01]  /*0840*/  FMUL R5, R23, R23 ;  /* 0x0000001717057220 */ /* 0x000fe20000400000 */
[----:B------:R-:W-:-:S03]  /*0850*/  FADD R22, R11, -R22 ;  /* 0x800000160b167221 */ /* 0x000fc60000000000 */
[----:B------:R-:W-:-:S04]  /*0860*/  FFMA R5, R27, R27, R5 ;  /* 0x0000001b1b057223 */ /* 0x000fc80000000005 */
[----:B------:R-:W-:-:S05]  /*0870*/  FFMA R5, R22, R22, R5 ;  /* 0x0000001616057223 */ /* 0x000fca0000000005 */
[----:B------:R-:W-:-:S04]  /*0880*/  FMNMX R5, R5, 9.999999682655225389e-21, !PT ;  /* 0x1e3ce50805057809 */ /* 0x000fc80007800000 */
[----:B------:R-:W-:-:S13]  /*0890*/  FSETP.GEU.AND P0, PT, |R5|, 1.175494350822287508e-38, PT ;  /* 0x008000000500780b */ /* 0x000fda0003f0e200 */
[----:B------:R-:W-:-:S04]  /*08a0*/  @!P0 FMUL R5, R5, 16777216 ;  /* 0x4b80000005058820 */ /* 0x000fc80000400000 */
[----:B------:R-:W0:Y:S02]  /*08b0*/  MUFU.RSQ R7, R5 ;  /* 0x0000000500077308 */ /* 0x000e240000001400 */
[----:B0-----:R-:W-:Y:S01]  /*08c0*/  @!P0 FMUL R7, R7, 4096 ;  /* 0x4580000007078820 */ /* 0x001fe20000400000 */
[----:B------:R-:W-:-:S03]  /*08d0*/  ISETP.NE.AND P0, PT, R16, RZ, PT ;  /* 0x000000ff1000720c */ /* 0x000fc60003f05270 */
[----:B------:R-:W-:-:S04]  /*08e0*/  FMUL R26, R26, R7 ;  /* 0x000000071a1a7220 */ /* 0x000fc80000400000 */
[-C--:B------:R-:W-:Y:S01]  /*08f0*/  FFMA R2, R27, R26.reuse, R19 ;  /* 0x0000001a1b027223 */ /* 0x080fe20000000013 */
[-C--:B------:R-:W-:Y:S01]  /*0900*/  FFMA R23, R23, R26.reuse, R20 ;  /* 0x0000001a17177223 */ /* 0x080fe20000000014 */
[----:B------:R-:W-:Y:S02]  /*0910*/  FFMA R21, R22, R26, R21 ;  /* 0x0000001a16157223 */ /* 0x000fe40000000015 */
[-C--:B------:R-:W-:Y:S01]  /*0920*/  FFMA R19, R29, R6.reuse, R2 ;  /* 0x000000061d137223 */ /* 0x080fe20000000002 */
[-C--:B------:R-:W-:Y:S01]  /*0930*/  FFMA R25, R28, R6.reuse, R23 ;  /* 0x000000061c197223 */ /* 0x080fe20000000017 */
[----:B------:R-:W-:Y:S01]  /*0940*/  FFMA R6, R4, R6, R21 ;  /* 0x0000000604067223 */ /* 0x000fe20000000015 */
[----:B------:R-:W-:Y:S06]  /*0950*/  @P0 BRA `(.L_x_8) ;  /* 0xfffffff8009c0947 */ /* 0x000fec000383ffff */
[----:B------:R-:W-:-:S07]  /*0960*/  MOV R7, UR5 ;  /* 0x0000000500077c02 */ /* 0x000fce0008000f00 */
.L_x_7:
[----:B------:R-:W-:-:S09]  /*0970*/  UISETP.NE.AND UP0, UPT, UR6, URZ, UPT ;  /* 0x000000ff0600728c */ /* 0x000fd2000bf05270 */
[----:B------:R-:W-:Y:S05]  /*0980*/  BRA.U !UP0, `(.L_x_9) ;  /* 0x00000005083c7547 */ /* 0x000fea000b800000 */
[----:B------:R-:W-:Y:S01]  /*0990*/  UISETP.NE.AND UP0, UPT, UR6, 0x1, UPT ;  /* 0x000000010600788c */ /* 0x000fe2000bf05270 */
[----:B------:R-:W-:-:S08]  /*09a0*/  LOP3.LUT P2, RZ, R12, 0x1, RZ, 0xc0, !PT ;  /* 0x000000010cff7812 */ /* 0x000fd0000784c0ff */
[----:B------:R-:W-:Y:S05]  /*09b0*/  BRA.U !UP0, `(.L_x_10) ;  /* 0x0000000108c07547 */ /* 0x000fea000b800000 */
[----:B------:R-:W0:Y:S01]  /*09c0*/  LDC.64 R16, c[0x0][0x398] ;  /* 0x0000e600ff107b82 */ /* 0x000e220000000a00 */
[----:B------:R-:W-:-:S05]  /*09d0*/  IMAD R2, R12, UR4, R7 ;  /* 0x000000040c027c24 */ /* 0x000fca000f8e0207 */
[----:B------:R-:W-:Y:S02]  /*09e0*/  LEA R3, R2, R2, 0x1 ;  /* 0x0000000202037211 */ /* 0x000fe400078e08ff */
[----:B------:R-:W1:Y:S03]  /*09f0*/  LDC R4, c[0x0][0x384] ;  /* 0x0000e100ff047b82 */ /* 0x000e660000000800 */
[----:B0-----:R-:W-:-:S05]  /*0a00*/  IMAD.WIDE R16, R3, 0x4, R16 ;  /* 0x0000000403107825 */ /* 0x001fca00078e0210 */
[----:B------:R-:W0:Y:S01]  /*0a10*/  LDC.64 R2, c[0x0][0x3a0] ;  /* 0x0000e800ff027b82 */ /* 0x000e220000000a00 */
[----:B------:R-:W2:Y:S04]  /*0a20*/  LDG.E.CONSTANT R27, desc[UR10][R16.64+0x4] ;  /* 0x0000040a101b7981 */ /* 0x000ea8000c1e9900 */
[----:B------:R-:W3:Y:S04]  /*0a30*/  LDG.E.CONSTANT R23, desc[UR10][R16.64] ;  /* 0x0000000a10177981 */ /* 0x000ee8000c1e9900 */
[----:B------:R-:W4:Y:S04]  /*0a40*/  LDG.E.CONSTANT R21, desc[UR10][R16.64+0x10] ;  /* 0x0000100a10157981 */ /* 0x000f28000c1e9900 */
[----:B------:R-:W4:Y:S04]  /*0a50*/  LDG.E.CONSTANT R14, desc[UR10][R16.64+0x8] ;  /* 0x0000080a100e7981 */ /* 0x000f28000c1e9900 */
[----:B------:R-:W4:Y:S04]  /*0a60*/  LDG.E.CONSTANT R13, desc[UR10][R16.64+0xc] ;  /* 0x00000c0a100d7981 */ /* 0x000f28000c1e9900 */
[----:B------:R4:W4:Y:S01]  /*0a70*/  LDG.E.CONSTANT R18, desc[UR10][R16.64+0x14] ;  /* 0x0000140a10127981 */ /* 0x000922000c1e9900 */
[----:B-1----:R-:W-:-:S04]  /*0a80*/  IMAD R5, R7, R4, R15 ;  /* 0x0000000407057224 */ /* 0x002fc800078e020f */
[----:B0-----:R-:W-:-:S04]  /*0a90*/  IMAD.WIDE R2, R5, 0x4, R2 ;  /* 0x0000000405027825 */ /* 0x001fc800078e0202 */
[----:B------:R-:W-:Y:S02]  /*0aa0*/  IMAD.WIDE R4, R4, 0x4, R2 ;  /* 0x0000000404047825 */ /* 0x000fe400078e0202 */
[----:B------:R0:W4:Y:S04]  /*0ab0*/  LDG.E.CONSTANT R2, desc[UR10][R2.64] ;  /* 0x0000000a02027981 */ /* 0x000128000c1e9900 */
[----:B------:R1:W4:Y:S01]  /*0ac0*/  LDG.E.CONSTANT R4, desc[UR10][R4.64] ;  /* 0x0000000a04047981 */ /* 0x000322000c1e9900 */
[----:B------:R-:W-:Y:S01]  /*0ad0*/  IADD3 R7, PT, PT, R7, 0x2, RZ ;  /* 0x0000000207077810 */ /* 0x000fe20007ffe0ff */
[----:B--2--5:R-:W-:Y:S01]  /*0ae0*/  FADD R20, R10, -R27 ;  /* 0x8000001b0a147221 */ /* 0x024fe20000000000 */
[----:B---3--:R-:W-:-:S03]  /*0af0*/  FADD R22, R8, -R23 ;  /* 0x8000001708167221 */ /* 0x008fc60000000000 */
[----:B------:R-:W-:Y:S01]  /*0b00*/  FMUL R23, R20, R20 ;  /* 0x0000001414177220 */ /* 0x000fe20000400000 */
[----:B----4-:R-:W-:Y:S01]  /*0b10*/  FADD R21, R10, -R21 ;  /* 0x800000150a157221 */ /* 0x010fe20000000000 */
[----:B------:R-:W-:-:S03]  /*0b20*/  FADD R17, R11, -R14 ;  /* 0x8000000e0b117221 */ /* 0x000fc60000000000 */
[----:B------:R-:W-:Y:S01]  /*0b30*/  FMUL R16, R21, R21 ;  /* 0x0000001515107220 */ /* 0x000fe20000400000 */
[----:B------:R-:W-:Y:S01]  /*0b40*/  FFMA R14, R22, R22, R23 ;  /* 0x00000016160e7223 */ /* 0x000fe20000000017 */
[----:B------:R-:W-:-:S03]  /*0b50*/  FADD R13, R8, -R13 ;  /* 0x8000000d080d7221 */ /* 0x000fc60000000000 */
[----:B------:R-:W-:Y:S01]  /*0b60*/  FFMA R14, R17, R17, R14 ;  /* 0x00000011110e7223 */ /* 0x000fe2000000000e */
[----:B------:R-:W-:Y:S01]  /*0b70*/  FADD R18, R11, -R18 ;  /* 0x800000120b127221 */ /* 0x000fe20000000000 */
[----:B0-----:R-:W-:-:S03]  /*0b80*/  FFMA R3, R13, R13, R16 ;  /* 0x0000000d0d037223 */ /* 0x001fc60000000010 */
[----:B------:R-:W-:Y:S01]  /*0b90*/  FMNMX R14, R14, 9.999999682655225389e-21, !PT ;  /* 0x1e3ce5080e0e7809 */ /* 0x000fe20007800000 */
[----:B------:R-:W-:-:S03]  /*0ba0*/  FFMA R3, R18, R18, R3 ;  /* 0x0000001212037223 */ /* 0x000fc60000000003 */
[----:B------:R-:W-:Y:S02]  /*0bb0*/  FSETP.GEU.AND P0, PT, |R14|, 1.175494350822287508e-38, PT ;  /* 0x008000000e00780b */ /* 0x000fe40003f0e200 */
[----:B-1----:R-:W-:-:S04]  /*0bc0*/  FMNMX R5, R3, 9.999999682655225389e-21, !PT ;  /* 0x1e3ce50803057809 */ /* 0x002fc80007800000 */
[----:B------:R-:W-:-:S07]  /*0bd0*/  FSETP.GEU.AND P1, PT, |R5|, 1.175494350822287508e-38, PT ;  /* 0x008000000500780b */ /* 0x000fce0003f2e200 */
[----:B------:R-:W-:-:S04]  /*0be0*/  @!P0 FMUL R14, R14, 16777216 ;  /* 0x4b8000000e0e8820 */ /* 0x000fc80000400000 */
[----:B------:R-:W0:Y:S02]  /*0bf0*/  MUFU.RSQ R3, R14 ;  /* 0x0000000e00037308 */ /* 0x000e240000001400 */
[----:B------:R-:W-:-:S06]  /*0c00*/  @!P1 FMUL R5, R5, 16777216 ;  /* 0x4b80000005059820 */ /* 0x000fcc0000400000 */
[----:B------:R-:W1:Y:S01]  /*0c10*/  MUFU.RSQ R23, R5 ;  /* 0x0000000500177308 */ /* 0x000e620000001400 */
[----:B0-----:R-:W-:-:S04]  /*0c20*/  @!P0 FMUL R3, R3, 4096 ;  /* 0x4580000003038820 */ /* 0x001fc80000400000 */
[----:B------:R-:W-:Y:S01]  /*0c30*/  FMUL R2, R2, R3 ;  /* 0x0000000302027220 */ /* 0x000fe20000400000 */
[----:B-1----:R-:W-:-:S03]  /*0c40*/  @!P1 FMUL R23, R23, 4096 ;  /* 0x4580000017179820 */ /* 0x002fc60000400000 */
[-C--:B------:R-:W-:Y:S01]  /*0c50*/  FFMA R22, R22, R2.reuse, R19 ;  /* 0x0000000216167223 */ /* 0x080fe20000000013 */
[-C--:B------:R-:W-:Y:S01]  /*0c60*/  FFMA R20, R20, R2.reuse, R25 ;  /* 0x0000000214147223 */ /* 0x080fe20000000019 */
[----:B------:R-:W-:Y:S01]  /*0c70*/  FFMA R17, R17, R2, R6 ;  /* 0x0000000211117223 */ /* 0x000fe20000000006 */
[----:B------:R-:W-:-:S04]  /*0c80*/  FMUL R4, R4, R23 ;  /* 0x0000001704047220 */ /* 0x000fc80000400000 */
[-C--:B------:R-:W-:Y:S01]  /*0c90*/  FFMA R19, R13, R4.reuse, R22 ;  /* 0x000000040d137223 */ /* 0x080fe20000000016 */
[-C--:B------:R-:W-:Y:S01]  /*0ca0*/  FFMA R25, R21, R4.reuse, R20 ;  /* 0x0000000415197223 */ /* 0x080fe20000000014 */
[----:B------:R-:W-:-:S07]  /*0cb0*/  FFMA R6, R18, R4, R17 ;  /* 0x0000000412067223 */ /* 0x000fce0000000011 */
.L_x_10:
[----:B------:R-:W-:Y:S05]  /*0cc0*/  @!P2 BRA `(.L_x_9) ;  /* 0x00000000006ca947 */ /* 0x000fea0003800000 */
[----:B------:R-:W0:Y:S01]  /*0cd0*/  LDC.64 R4, c[0x0][0x398] ;  /* 0x0000e600ff047b82 */ /* 0x000e220000000a00 */
[----:B------:R-:W-:Y:S01]  /*0ce0*/  IMAD R12, R12, UR4, R7 ;  /* 0x000000040c0c7c24 */ /* 0x000fe2000f8e0207 */
[----:B------:R-:W1:Y:S04]  /*0cf0*/  LDCU UR9, c[0x0][0x384] ;  /* 0x00007080ff0977ac */ /* 0x000e680008000800 */
[----:B------:R-:W-:-:S05]  /*0d00*/  LEA R3, R12, R12, 0x1 ;  /* 0x0000000c0c037211 */ /* 0x000fca00078e08ff */
[----:B0-----:R-:W-:Y:S02]  /*0d10*/  IMAD.WIDE R4, R3, 0x4, R4 ;  /* 0x0000000403047825 */ /* 0x001fe400078e0204 */
[----:B------:R-:W0:Y:S03]  /*0d20*/  LDC.64 R2, c[0x0][0x3a0] ;  /* 0x0000e800ff027b82 */ /* 0x000e260000000a00 */
[----:B------:R-:W2:Y:S04]  /*0d30*/  LDG.E.CONSTANT R17, desc[UR10][R4.64+0x4] ;  /* 0x0000040a04117981 */ /* 0x000ea8000c1e9900 */
[----:B------:R-:W3:Y:S04]  /*0d40*/  LDG.E.CONSTANT R13, desc[UR10][R4.64] ;  /* 0x0000000a040d7981 */ /* 0x000ee8000c1e9900 */
[----:B------:R-:W4:Y:S01]  /*0d50*/  LDG.E.CONSTANT R12, desc[UR10][R4.64+0x8] ;  /* 0x0000080a040c7981 */ /* 0x000f22000c1e9900 */
[----:B-1----:R-:W-:-:S04]  /*0d60*/  IMAD R7, R7, UR9, R15 ;  /* 0x0000000907077c24 */ /* 0x002fc8000f8e020f */
[----:B0-----:R-:W-:-:S06]  /*0d70*/  IMAD.WIDE R2, R7, 0x4, R2 ;  /* 0x0000000407027825 */ /* 0x001fcc00078e0202 */
[----:B------:R-:W4:Y:S01]  /*0d80*/  LDG.E.CONSTANT R2, desc[UR10][R2.64] ;  /* 0x0000000a02027981 */ /* 0x000f22000c1e9900 */
[----:B--2--5:R-:W-:Y:S01]  /*0d90*/  FADD R10, R10, -R17 ;  /* 0x800000110a0a7221 */ /* 0x024fe20000000000 */
[----:B---3--:R-:W-:-:S03]  /*0da0*/  FADD R8, R8, -R13 ;  /* 0x8000000d08087221 */ /* 0x008fc60000000000 */
[----:B------:R-:W-:Y:S01]  /*0db0*/  FMUL R7, R10, R10 ;  /* 0x0000000a0a077220 */ /* 0x000fe20000400000 */
[----:B----4-:R-:W-:-:S03]  /*0dc0*/  FADD R12, R11, -R12 ;  /* 0x8000000c0b0c7221 */ /* 0x010fc60000000000 */
[----:B------:R-:W-:-:S04]  /*0dd0*/  FFMA R7, R8, R8, R7 ;  /* 0x0000000808077223 */ /* 0x000fc80000000007 */
[----:B------:R-:W-:-:S05]  /*0de0*/  FFMA R7, R12, R12, R7 ;  /* 0x0000000c0c077223 */ /* 0x000fca0000000007 */
[----:B------:R-:W-:-:S04]  /*0df0*/  FMNMX R7, R7, 9.999999682655225389e-21, !PT ;  /* 0x1e3ce50807077809 */ /* 0x000fc80007800000 */
[----:B------:R-:W-:-:S13]  /*0e00*/  FSETP.GEU.AND P0, PT, |R7|, 1.175494350822287508e-38, PT ;  /* 0x008000000700780b */ /* 0x000fda0003f0e200 */
[----:B------:R-:W-:-:S04]  /*0e10*/  @!P0 FMUL R7, R7, 16777216 ;  /* 0x4b80000007078820 */ /* 0x000fc80000400000 */
[----:B------:R-:W0:Y:S02]  /*0e20*/  MUFU.RSQ R5, R7 ;  /* 0x0000000700057308 */ /* 0x000e240000001400 */
[----:B0-----:R-:W-:-:S04]  /*0e30*/  @!P0 FMUL R5, R5, 4096 ;  /* 0x4580000005058820 */ /* 0x001fc80000400000 */
[----:B------:R-:W-:-:S04]  /*0e40*/  FMUL R5, R2, R5 ;  /* 0x0000000502057220 */ /* 0x000fc80000400000 */
[-C--:B------:R-:W-:Y:S01]  /*0e50*/  FFMA R19, R8, R5.reuse, R19 ;  /* 0x0000000508137223 */ /* 0x080fe20000000013 */
[-C--:B------:R-:W-:Y:S01]  /*0e60*/  FFMA R25, R10, R5.reuse, R25 ;  /* 0x000000050a197223 */ /* 0x080fe20000000019 */
[----:B------:R-:W-:-:S07]  /*0e70*/  FFMA R6, R12, R5, R6 ;  /* 0x000000050c067223 */ /* 0x000fce0000000006 */
.L_x_9:
[----:B------:R-:W0:Y:S01]  /*0e80*/  LDC.64 R2, c[0x0][0x3a8] ;  /* 0x0000ea00ff027b82 */ /* 0x000e220000000a00 */
[----:B------:R-:W-:Y:S01]  /*0e90*/  IADD3 R4, PT, PT, R0, R9, RZ ;  /* 0x0000000900047210 */ /* 0x000fe20007ffe0ff */
[----:B------:R-:W1:Y:S01]  /*0ea0*/  LDCU UR9, c[0x0][0x384] ;  /* 0x00007080ff0977ac */ /* 0x000e620008000800 */
[----:B------:R-:W-:Y:S02]  /*0eb0*/  IADD3 R9, PT, PT, R9, UR7, RZ ;  /* 0x0000000709097c10 */ /* 0x000fe4000fffe0ff */
[----:B------:R-:W-:Y:S02]  /*0ec0*/  LEA R5, R4, R4, 0x1 ;  /* 0x0000000404057211 */ /* 0x000fe400078e08ff */
[----:B-1----:R-:W-:-:S03]  /*0ed0*/  ISETP.GE.AND P0, PT, R9, UR9, PT ;  /* 0x0000000909007c0c */ /* 0x002fc6000bf06270 */
[----:B0-----:R-:W-:-:S05]  /*0ee0*/  IMAD.WIDE R2, R5, 0x4, R2 ;  /* 0x0000000405027825 */ /* 0x001fca00078e0202 */
[----:B------:R0:W-:Y:S04]  /*0ef0*/  STG.E desc[UR10][R2.64], R19 ;  /* 0x0000001302007986 */ /* 0x0001e8000c10190a */
[----:B------:R0:W-:Y:S04]  /*0f00*/  STG.E desc[UR10][R2.64+0x4], R25 ;  /* 0x0000041902007986 */ /* 0x0001e8000c10190a */
[----:B------:R0:W-:Y:S01]  /*0f10*/  STG.E desc[UR10][R2.64+0x8], R6 ;  /* 0x0000080602007986 */ /* 0x0001e2000c10190a */
[----:B------:R-:W-:Y:S05]  /*0f20*/  @!P0 BRA `(.L_x_11) ;  /* 0xfffffff000d88947 */ /* 0x000fea000383ffff */
.L_x_6:
[----:B------:R-:W-:Y:S05]  /*0f30*/  BSYNC.RECONVERGENT B0 ;  /* 0x0000000000007941 */ /* 0x000fea0003800200 */
.L_x_5:
[----:B------:R-:W2:Y:S01]  /*0f40*/  LDCU UR9, c[0x0][0x380] ;  /* 0x00007000ff0977ac */ /* 0x000ea20008000800 */
[----:B------:R-:W-:-:S04]  /*0f50*/  UIADD3 UR4, UPT, UPT, UR8, UR4, URZ ;  /* 0x0000000408047290 */ /* 0x000fc8000fffe0ff */
[----:B--2---:R-:W-:-:S09]  /*0f60*/  UISETP.GE.AND UP0, UPT, UR4, UR9, UPT ;  /* 0x000000090400728c */ /* 0x004fd2000bf06270 */
[----:B------:R-:W-:Y:S05]  /*0f70*/  BRA.U !UP0, `(.L_x_12) ;  /* 0xfffffff108ac7547 */ /* 0x000fea000b83ffff */
[----:B------:R-:W-:Y:S05]  /*0f80*/  EXIT ;  /* 0x000000000000794d */ /* 0x000fea0003800000 */
.L_x_13:
[----:B------:R-:W-:-:S00]  /*0f90*/  BRA `(.L_x_13) ;  /* 0xfffffffc00fc7947 */ /* 0x000fc0000383ffff */
[----:B------:R-:W-:-:S00]  /*0fa0*/  NOP ;  /* 0x0000000000007918 */ /* 0x000fc00000000000 */
        /* <DEDUP_REMOVED lines=13> */
.L_x_136:


//--------------------- .text._Z14matchcostgrad2iiiPKfS0_S0_Pf --------------------------
	.section	.text._Z14matchcostgrad2iiiPKfS0_S0_Pf,"ax",@progbits
	.align	128
        .global         _Z14matchcostgrad2iiiPKfS0_S0_Pf
        .type           _Z14matchcostgrad2iiiPKfS0_S0_Pf,@function
        .size           _Z14matchcostgrad2iiiPKfS0_S0_Pf,(.L_x_137 - _Z14matchcostgrad2iiiPKfS0_S0_Pf)
        .other          _Z14matchcostgrad2iiiPKfS0_S0_Pf,@"STO_CUDA_ENTRY STV_DEFAULT"
_Z14matchcostgrad2iiiPKfS0_S0_Pf:
.text._Z14matchcostgrad2iiiPKfS0_S0_Pf:
[----:B------:R-:W-:Y:S08]  /*0000*/  LDC R1, c[0x0][0x37c] ;  /* 0x0000df00ff017b82 */ /* 0x000ff00000000800 */
[----:B------:R-:W0:Y:S08]  /*0010*/  S2UR UR6, SR_CTAID.X ;  /* 0x00000000000679c3 */ /* 0x000e300000002500 */
[----:B------:R-:W0:Y:S02]  /*0020*/  LDC R0, c[0x0][0x380] ;  /* 0x0000e000ff007b82 */ /* 0x000e240000000800 */
[----:B0-----:R-:W-:-:S13]  /*0030*/  ISETP.LE.AND P0, PT, R0, UR6, PT ;  /* 0x0000000600007c0c */ /* 0x001fda000bf03270 */
[----:B------:R-:W-:Y:S05]  /*0040*/  @P0 EXIT ;  /* 0x000000000000094d */ /* 0x000fea0003800000 */
[----:B------:R-:W0:Y:S01]  /*0050*/  LDC R5, c[0x0][0x374] ;  /* 0x0000dd00ff057b82 */ /* 0x000e220000000800 */
[----:B------:R-:W1:Y:S01]  /*0060*/  LDCU UR5, c[0x0][0x388] ;  /* 0x00007100ff0577ac */ /* 0x000e620008000800 */
[----:B------:R-:W2:Y:S01]  /*0070*/  S2R R11, SR_CgaCtaId ;  /* 0x00000000000b7919 */ /* 0x000ea20000008800 */
[----:B------:R-:W3:Y:S05]  /*0080*/  LDCU.64 UR10, c[0x0][0x358] ;  /* 0x00006b00ff0a77ac */ /* 0x000eea0008000a00 */
[----:B------:R-:W1:Y:S08]  /*0090*/  S2UR UR4, SR_CTAID.Y ;  /* 0x00000000000479c3 */ /* 0x000e700000002600 */
[----:B------:R-:W4:Y:S01]  /*00a0*/  LDC R8, c[0x0][0x360] ;  /* 0x0000d800ff087b82 */ /* 0x000f220000000800 */
[----:B0-----:R-:W0:Y:S01]  /*00b0*/  I2F.U32.RP R0, R5 ;  /* 0x0000000500007306 */ /* 0x001e220000209000 */
[----:B------:R-:W-:Y:S01]  /*00c0*/  LOP3.LUT R10, RZ, R5, RZ, 0x33, !PT ;  /* 0x00000005ff0a7212 */ /* 0x000fe200078e33ff */
[----:B-1----:R-:W-:-:S04]  /*00d0*/  UIMAD UR4, UR4, UR5, URZ ;  /* 0x00000005040472a4 */ /* 0x002fc8000f8e02ff */
[----:B------:R-:W-:Y:S02]  /*00e0*/  UIADD3 UR5, UPT, UPT, UR4, UR5, URZ ;  /* 0x0000000504057290 */ /* 0x000fe4000fffe0ff */
[----:B0-----:R-:W0:Y:S02]  /*00f0*/  MUFU.RCP R0, R0 ;  /* 0x0000000000007308 */ /* 0x001e240000001000 */
[----:B0-----:R-:W-:Y:S02]  /*0100*/  IADD3 R2, PT, PT, R0, 0xffffffe, RZ ;  /* 0x0ffffffe00027810 */ /* 0x001fe40007ffe0ff */
[----:B------:R-:W0:Y:S04]  /*0110*/  S2R R0, SR_TID.X ;  /* 0x0000000000007919 */ /* 0x000e280000002100 */
[----:B------:R1:W5:Y:S02]  /*0120*/  F2I.FTZ.U32.TRUNC.NTZ R3, R2 ;  /* 0x0000000200037305 */ /* 0x000364000021f000 */
[----:B-1----:R-:W-:Y:S01]  /*0130*/  IMAD.MOV.U32 R2, RZ, RZ, RZ ;  /* 0x000000ffff027224 */ /* 0x002fe200078e00ff */
[----:B-----5:R-:W-:-:S05]  /*0140*/  IADD3 R4, PT, PT, RZ, -R3, RZ ;  /* 0x80000003ff047210 */ /* 0x020fca0007ffe0ff */
[----:B------:R-:W-:-:S04]  /*0150*/  IMAD R7, R4, R5, RZ ;  /* 0x0000000504077224 */ /* 0x000fc800078e02ff */
[----:B------:R-:W-:-:S06]  /*0160*/  IMAD.HI.U32 R3, R3, R7, R2 ;  /* 0x0000000703037227 */ /* 0x000fcc00078e0002 */
[----:B------:R-:W-:-:S04]  /*0170*/  IMAD.HI.U32 R9, R3, UR4, RZ ;  /* 0x0000000403097c27 */ /* 0x000fc8000f8e00ff */
[----:B------:R-:W-:Y:S01]  /*0180*/  IMAD.HI.U32 R3, R3, UR5, RZ ;  /* 0x0000000503037c27 */ /* 0x000fe2000f8e00ff */
[----:B------:R-:W-:-:S04]  /*0190*/  IADD3 R2, PT, PT, -R9, RZ, RZ ;  /* 0x000000ff09027210 */ /* 0x000fc80007ffe1ff */
[----:B------:R-:W-:Y:S01]  /*01a0*/  IADD3 R4, PT, PT, -R3, RZ, RZ ;  /* 0x000000ff03047210 */ /* 0x000fe20007ffe1ff */
[----:B------:R-:W-:Y:S01]  /*01b0*/  IMAD R2, R5, R2, UR4 ;  /* 0x0000000405027e24 */ /* 0x000fe2000f8e0202 */
[----:B------:R-:W-:-:S03]  /*01c0*/  UMOV UR4, UR6 ;  /* 0x0000000600047c82 */ /* 0x000fc60008000000 */
[----:B------:R-:W-:Y:S01]  /*01d0*/  IMAD R4, R5, R4, UR5 ;  /* 0x0000000505047e24 */ /* 0x000fe2000f8e0204 */
[----:B------:R-:W-:-:S04]  /*01e0*/  ISETP.GE.U32.AND P2, PT, R2, R5, PT ;  /* 0x000000050200720c */ /* 0x000fc80003f46070 */
[----:B------:R-:W-:-:S09]  /*01f0*/  ISETP.GE.U32.AND P3, PT, R4, R5, PT ;  /* 0x000000050400720c */ /* 0x000fd20003f66070 */
[----:B------:R-:W-:Y:S01]  /*0200*/  @P2 IMAD.IADD R2, R2, 0x1, -R5 ;  /* 0x0000000102022824 */ /* 0x000fe200078e0a05 */
[----:B------:R-:W-:Y:S02]  /*0210*/  @P2 IADD3 R9, PT, PT, R9, 0x1, RZ ;  /* 0x0000000109092810 */ /* 0x000fe40007ffe0ff */
[----:B------:R-:W-:Y:S01]  /*0220*/  ISETP.NE.U32.AND P2, PT, R5, RZ, PT ;  /* 0x000000ff0500720c */ /* 0x000fe20003f45070 */
[----:B------:R-:W-:Y:S01]  /*0230*/  @P3 VIADD R3, R3, 0x1 ;  /* 0x0000000103033836 */ /* 0x000fe20000000000 */
[-C--:B------:R-:W-:Y:S02]  /*0240*/  @P3 IADD3 R4, PT, PT, R4, -R5.reuse, RZ ;  /* 0x8000000504043210 */ /* 0x080fe40007ffe0ff */
[-C--:B------:R-:W-:Y:S02]  /*0250*/  ISETP.GE.U32.AND P0, PT, R2, R5.reuse, PT ;  /* 0x000000050200720c */ /* 0x080fe40003f06070 */
[----:B------:R-:W-:Y:S02]  /*0260*/  ISETP.GE.U32.AND P1, PT, R4, R5, PT ;  /* 0x000000050400720c */ /* 0x000fe40003f26070 */
[----:B------:R-:W-:-:S04]  /*0270*/  MOV R2, 0x400 ;  /* 0x0000040000027802 */ /* 0x000fc80000000f00 */
[----:B--2---:R-:W-:-:S05]  /*0280*/  LEA R11, R11, R2, 0x18 ;  /* 0x000000020b0b7211 */ /* 0x004fca00078ec0ff */
[----:B------:R-:W-:Y:S01]  /*0290*/  @P0 IADD3 R9, PT, PT, R9, 0x1, RZ ;  /* 0x0000000109090810 */ /* 0x000fe20007ffe0ff */
[----:B0-----:R-:W-:Y:S01]  /*02a0*/  IMAD R11, R0, 0xc, R11 ;  /* 0x0000000c000b7824 */ /* 0x001fe200078e020b */
[----:B------:R-:W-:Y:S02]  /*02b0*/  @P1 IADD3 R3, PT, PT, R3, 0x1, RZ ;  /* 0x0000000103031810 */ /* 0x000fe40007ffe0ff */
[C---:B------:R-:W-:Y:S02]  /*02c0*/  SEL R9, R10.reuse, R9, !P2 ;  /* 0x000000090a097207 */ /* 0x040fe40005000000 */
[----:B---34-:R-:W-:-:S07]  /*02d0*/  SEL R10, R10, R3, !P2 ;  /* 0x000000030a0a7207 */ /* 0x018fce0005000000 */
.L_x_25:
[----:B------:R-:W-:-:S13]  /*02e0*/  ISETP.GE.AND P0, PT, R9, R10, PT ;  /* 0x0000000a0900720c */ /* 0x000fda0003f06270 */
[----:B012---:R-:W-:Y:S05]  /*02f0*/  @P0 BRA `(.L_x_14) ;  /* 0x0000000400a00947 */ /* 0x007fea0003800000 */
[----:B------:R-:W0:Y:S01]  /*0300*/  LDCU UR6, c[0x0][0x388] ;  /* 0x00007100ff0677ac */ /* 0x000e220008000800 */
[----:B------:R-:W-:Y:S01]  /*0310*/  IMAD.MOV.U32 R13, RZ, RZ, R9 ;  /* 0x000000ffff0d7224 */ /* 0x000fe200078e0009 */
[----:B------:R-:W1:Y:S01]  /*0320*/  LDCU UR5, c[0x0][0x384] ;  /* 0x00007080ff0577ac */ /* 0x000e620008000800 */
[----:B0-----:R-:W-:-:S04]  /*0330*/  UIMAD UR6, UR4, UR6, URZ ;  /* 0x00000006040672a4 */ /* 0x001fc8000f8e02ff */
[----:B-1----:R-:W-:-:S12]  /*0340*/  UIMAD UR5, UR6, UR5, URZ ;  /* 0x00000005060572a4 */ /* 0x002fd8000f8e02ff */
.L_x_24:
[----:B0-----:R-:W0:Y:S01]  /*0350*/  LDC R15, c[0x0][0x384] ;  /* 0x0000e100ff0f7b82 */ /* 0x001e220000000800 */
[----:B------:R-:W-:Y:S01]  /*0360*/  BSSY.RECONVERGENT B0, `(.L_x_15) ;  /* 0x0000031000007945 */ /* 0x000fe20003800200 */
[----:B------:R-:W-:Y:S01]  /*0370*/  HFMA2 R22, -RZ, RZ, 0, 0 ;  /* 0x00000000ff167431 */ /* 0x000fe200000001ff */
[----:B------:R-:W-:Y:S01]  /*0380*/  MOV R18, RZ ;  /* 0x000000ff00127202 */ /* 0x000fe20000000f00 */
[----:B------:R-:W-:Y:S01]  /*0390*/  IMAD.MOV.U32 R20, RZ, RZ, RZ ;  /* 0x000000ffff147224 */ /* 0x000fe200078e00ff */
[----:B0-----:R-:W-:-:S13]  /*03a0*/  ISETP.GE.AND P0, PT, R0, R15, PT ;  /* 0x0000000f0000720c */ /* 0x001fda0003f06270 */
[----:B-12---:R-:W-:Y:S05]  /*03b0*/  @P0 BRA `(.L_x_16) ;  /* 0x0000000000ac0947 */ /* 0x006fea0003800000 */
[----:B------:R-:W0:Y:S01]  /*03c0*/  LDC.64 R4, c[0x0][0x398] ;  /* 0x0000e600ff047b82 */ /* 0x000e220000000a00 */
[----:B------:R-:W-:-:S05]  /*03d0*/  IADD3 R2, PT, PT, R13, UR6, RZ ;  /* 0x000000060d027c10 */ /* 0x000fca000fffe0ff */
[----:B------:R-:W-:-:S04]  /*03e0*/  IMAD R3, R2, 0x3, RZ ;  /* 0x0000000302037824 */ /* 0x000fc800078e02ff */
[----:B0-----:R-:W-:Y:S02]  /*03f0*/  IMAD.WIDE R4, R3, 0x4, R4 ;  /* 0x0000000403047825 */ /* 0x001fe400078e0204 */
[----:B------:R-:W0:Y:S03]  /*0400*/  LDC.64 R2, c[0x0][0x390] ;  /* 0x0000e400ff027b82 */ /* 0x000e260000000a00 */
[----:B------:R1:W5:Y:S04]  /*0410*/  LDG.E.CONSTANT R12, desc[UR10][R4.64] ;  /* 0x0000000a040c7981 */ /* 0x000368000c1e9900 */
[----:B------:R1:W5:Y:S04]  /*0420*/  LDG.E.CONSTANT R14, desc[UR10][R4.64+0x4] ;  /* 0x0000040a040e7981 */ /* 0x000368000c1e9900 */
[----:B------:R1:W5:Y:S01]  /*0430*/  LDG.E.CONSTANT R17, desc[UR10][R4.64+0x8] ;  /* 0x0000080a04117981 */ /* 0x000362000c1e9900 */
[--C-:B------:R-:W-:Y:S01]  /*0440*/  IMAD R19, R15, UR4, R0.reuse ;  /* 0x000000040f137c24 */ /* 0x100fe2000f8e0200 */
[----:B------:R-:W-:Y:S01]  /*0450*/  MOV R20, RZ ;  /* 0x000000ff00147202 */ /* 0x000fe20000000f00 */
[----:B------:R-:W-:Y:S01]  /*0460*/  IMAD R21, R13, R15, UR5 ;  /* 0x000000050d157e24 */ /* 0x000fe2000f8e020f */
[----:B------:R-:W-:Y:S01]  /*0470*/  MOV R18, RZ ;  /* 0x000000ff00127202 */ /* 0x000fe20000000f00 */
[----:B------:R-:W-:Y:S01]  /*0480*/  IMAD.MOV.U32 R16, RZ, RZ, R0 ;  /* 0x000000ffff107224 */ /* 0x000fe200078e0000 */
[----:B------:R-:W-:Y:S01]  /*0490*/  MOV R22, RZ ;  /* 0x000000ff00167202 */ /* 0x000fe20000000f00 */
[----:B------:R-:W-:-:S02]  /*04a0*/  IMAD R19, R19, 0x3, RZ ;  /* 0x0000000313137824 */ /* 0x000fc400078e02ff */
[----:B------:R-:W-:-:S07]  /*04b0*/  IMAD.IADD R21, R21, 0x1, R0 ;  /* 0x0000000115157824 */ /* 0x000fce00078e0200 */
.L_x_17:
[----:B01----:R-:W-:Y:S01]  /*04c0*/  IMAD.WIDE R4, R19, 0x4, R2 ;  /* 0x0000000413047825 */ /* 0x003fe200078e0202 */
[----:B------:R-:W0:Y:S04]  /*04d0*/  LDC.64 R6, c[0x0][0x3a0] ;  /* 0x0000e800ff067b82 */ /* 0x000e280000000a00 */
[----:B------:R-:W2:Y:S04]  /*04e0*/  LDG.E.CONSTANT R23, desc[UR10][R4.64+0x4] ;  /* 0x0000040a04177981 */ /* 0x000ea8000c1e9900 */
[----:B------:R-:W3:Y:S04]  /*04f0*/  LDG.E.CONSTANT R25, desc[UR10][R4.64] ;  /* 0x0000000a04197981 */ /* 0x000ee8000c1e9900 */
[----:B------:R-:W4:Y:S01]  /*0500*/  LDG.E.CONSTANT R24, desc[UR10][R4.64+0x8] ;  /* 0x0000080a04187981 */ /* 0x000f22000c1e9900 */
[----:B0-----:R-:W-:-:S06]  /*0510*/  IMAD.WIDE R6, R21, 0x4, R6 ;  /* 0x0000000415067825 */ /* 0x001fcc00078e0206 */
[----:B------:R-:W4:Y:S01]  /*0520*/  LDG.E.CONSTANT R6, desc[UR10][R6.64] ;  /* 0x0000000a06067981 */ /* 0x000f22000c1e9900 */
[C---:B------:R-:W-:Y:S01]  /*0530*/  IADD3 R16, PT, PT, R8.reuse, R16, RZ ;  /* 0x0000001008107210 */ /* 0x040fe20007ffe0ff */
[C---:B------:R-:W-:Y:S01]  /*0540*/  IMAD R19, R8.reuse, 0x3, R19 ;  /* 0x0000000308137824 */ /* 0x040fe200078e0213 */
[----:B------:R-:W-:Y:S01]  /*0550*/  IADD3 R21, PT, PT, R8, R21, RZ ;  /* 0x0000001508157210 */ /* 0x000fe20007ffe0ff */
        /* <DEDUP_REMOVED lines=10> */
[----:B0-----:R-:W-:Y:S01]  /*0600*/  @!P0 FMUL R5, R5, 4096 ;  /* 0x4580000005058820 */ /* 0x001fe20000400000 */
[----:B------:R-:W-:-:S03]  /*0610*/  ISETP.GE.AND P0, PT, R16, R15, PT ;  /* 0x0000000f1000720c */ /* 0x000fc60003f06270 */
[----:B------:R-:W-:-:S04]  /*0620*/  FMUL R6, R6, R5 ;  /* 0x0000000506067220 */ /* 0x000fc80000400000 */
[-C--:B------:R-:W-:Y:S01]  /*0630*/  FFMA R22, R25, R6.reuse, R22 ;  /* 0x0000000619167223 */ /* 0x080fe20000000016 */
[-C--:B------:R-:W-:Y:S01]  /*0640*/  FFMA R18, R23, R6.reuse, R18 ;  /* 0x0000000617127223 */ /* 0x080fe20000000012 */
[----:B------:R-:W-:-:S04]  /*0650*/  FFMA R20, R27, R6, R20 ;  /* 0x000000061b147223 */ /* 0x000fc80000000014 */
[----:B------:R-:W-:Y:S05]  /*0660*/  @!P0 BRA `(.L_x_17) ;  /* 0xfffffffc00948947 */ /* 0x000fea000383ffff */
.L_x_16:
[----:B------:R-:W-:Y:S05]  /*0670*/  BSYNC.RECONVERGENT B0 ;  /* 0x0000000000007941 */ /* 0x000fea0003800200 */
.L_x_15:
[----:B------:R0:W-:Y:S01]  /*0680*/  STS [R11], R22 ;  /* 0x000000160b007388 */ /* 0x0001e20000000800 */
[----:B------:R-:W-:-:S03]  /*0690*/  ISETP.GE.U32.AND P0, PT, R8, 0x2, PT ;  /* 0x000000020800780c */ /* 0x000fc60003f06070 */
[----:B------:R0:W-:Y:S04]  /*06a0*/  STS [R11+0x4], R18 ;  /* 0x000004120b007388 */ /* 0x0001e80000000800 */
[----:B------:R0:W-:Y:S06]  /*06b0*/  STS [R11+0x8], R20 ;  /* 0x000008140b007388 */ /* 0x0001ec0000000800 */
[----:B------:R-:W-:Y:S05]  /*06c0*/  @!P0 BRA `(.L_x_18) ;  /* 0x0000000000608947 */ /* 0x000fea0003800000 */
[----:B------:R-:W-:-:S07]  /*06d0*/  HFMA2 R3, -RZ, RZ, 0, 5.9604644775390625e-08 ;  /* 0x00000001ff037431 */ /* 0x000fce00000001ff */
.L_x_21:
[----:B------:R-:W-:Y:S01]  /*06e0*/  IMAD.IADD R5, R0, 0x1, R3 ;  /* 0x0000000100057824 */ /* 0x000fe200078e0203 */
[----:B------:R-:W-:Y:S01]  /*06f0*/  BAR.SYNC.DEFER_BLOCKING 0x0 ;  /* 0x0000000000007b1d */ /* 0x000fe20000010000 */
[----:B------:R-:W-:-:S04]  /*0700*/  LOP3.LUT P0, RZ, R3, R0, RZ, 0xc0, !PT ;  /* 0x0000000003ff7212 */ /* 0x000fc8000780c0ff */
[----:B------:R-:W-:Y:S01]  /*0710*/  ISETP.GE.U32.OR P0, PT, R5, R8, P0 ;  /* 0x000000080500720c */ /* 0x000fe20000706470 */
[----:B------:R-:W-:-:S12]  /*0720*/  BSSY.RECONVERGENT B0, `(.L_x_19) ;  /* 0x000000f000007945 */ /* 0x000fd80003800200 */
[----:B-1----:R-:W-:Y:S05]  /*0730*/  @P0 BRA `(.L_x_20) ;  /* 0x0000000000340947 */ /* 0x002fea0003800000 */
[----:B------:R-:W-:Y:S01]  /*0740*/  IMAD R2, R3, 0xc, R11 ;  /* 0x0000000c03027824 */ /* 0x000fe200078e020b */
[----:B------:R-:W-:Y:S04]  /*0750*/  LDS R5, [R11] ;  /* 0x000000000b057984 */ /* 0x000fe80000000800 */
[----:B------:R-:W1:Y:S04]  /*0760*/  LDS R4, [R2] ;  /* 0x0000000002047984 */ /* 0x000e680000000800 */
[----:B------:R-:W-:Y:S04]  /*0770*/  LDS R6, [R11+0x4] ;  /* 0x000004000b067984 */ /* 0x000fe80000000800 */
[----:B------:R-:W-:Y:S01]  /*0780*/  LDS R12, [R11+0x8] ;  /* 0x000008000b0c7984 */ /* 0x000fe20000000800 */
[----:B-1----:R-:W-:-:S05]  /*0790*/  FADD R4, R4, R5 ;  /* 0x0000000504047221 */ /* 0x002fca0000000000 */
[----:B------:R-:W-:Y:S04]  /*07a0*/  STS [R11], R4 ;  /* 0x000000040b007388 */ /* 0x000fe80000000800 */
[----:B------:R-:W1:Y:S02]  /*07b0*/  LDS R5, [R2+0x4] ;  /* 0x0000040002057984 */ /* 0x000e640000000800 */
[----:B-1----:R-:W-:-:S05]  /*07c0*/  FADD R6, R5, R6 ;  /* 0x0000000605067221 */ /* 0x002fca0000000000 */
[----:B------:R-:W-:Y:S04]  /*07d0*/  STS [R11+0x4], R6 ;  /* 0x000004060b007388 */ /* 0x000fe80000000800 */
[----:B------:R-:W1:Y:S02]  /*07e0*/  LDS R5, [R2+0x8] ;  /* 0x0000080002057984 */ /* 0x000e640000000800 */
[----:B-1----:R-:W-:-:S05]  /*07f0*/  FADD R12, R5, R12 ;  /* 0x0000000c050c7221 */ /* 0x002fca0000000000 */
[----:B------:R1:W-:Y:S02]  /*0800*/  STS [R11+0x8], R12 ;  /* 0x0000080c0b007388 */ /* 0x0003e40000000800 */
.L_x_20:
[----:B------:R-:W-:Y:S05]  /*0810*/  BSYNC.RECONVERGENT B0 ;  /* 0x0000000000007941 */ /* 0x000fea0003800200 */
.L_x_19:
[----:B------:R-:W-:-:S04]  /*0820*/  SHF.L.U32 R3, R3, 0x1, RZ ;  /* 0x0000000103037819 */ /* 0x000fc800000006ff */
[----:B------:R-:W-:-:S13]  /*0830*/  ISETP.GE.U32.AND P0, PT, R3, R8, PT ;  /* 0x000000080300720c */ /* 0x000fda0003f06070 */
[----:B------:R-:W-:Y:S05]  /*0840*/  @!P0 BRA `(.L_x_21) ;  /* 0xfffffffc00a48947 */ /* 0x000fea000383ffff */
.L_x_18:
[----:B------:R-:W-:Y:S01]  /*0850*/  ISETP.NE.AND P0, PT, R0, RZ, PT ;  /* 0x000000ff0000720c */ /* 0x000fe20003f05270 */
[----:B------:R-:W-:-:S12]  /*0860*/  BSSY.RECONVERGENT B0, `(.L_x_22) ;  /* 0x000000d000007945 */ /* 0x000fd80003800200 */
[----:B------:R-:W-:Y:S05]  /*0870*/  @P0 BRA `(.L_x_23) ;  /* 0x00000000002c0947 */ /* 0x000fea0003800000 */
[----:B------:R-:W2:Y:S01]  /*0880*/  S2UR UR8, SR_CgaCtaId ;  /* 0x00000000000879c3 */ /* 0x000ea20000008800 */
[----:B------:R-:W-:Y:S01]  /*0890*/  UMOV UR7, 0x400 ;  /* 0x0000040000077882 */ /* 0x000fe20000000000 */
[----:B-1----:R-:W-:-:S05]  /*08a0*/  IADD3 R12, PT, PT, R13, UR6, RZ ;  /* 0x000000060d0c7c10 */ /* 0x002fca000fffe0ff */
[----:B------:R-:W-:Y:S01]  /*08b0*/  IMAD R15, R12, 0x3, RZ ;  /* 0x000000030c0f7824 */ /* 0x000fe200078e02ff */
[----:B------:R-:W1:Y:S01]  /*08c0*/  LDC.64 R2, c[0x0][0x3a8] ;  /* 0x0000ea00ff027b82 */ /* 0x000e620000000a00 */
[----:B--2---:R-:W-:Y:S02]  /*08d0*/  ULEA UR7, UR8, UR7, 0x18 ;  /* 0x0000000708077291 */ /* 0x004fe4000f8ec0ff */
[----:B-1----:R-:W-:-:S07]  /*08e0*/  IMAD.WIDE R2, R15, 0x4, R2 ;  /* 0x000000040f027825 */ /* 0x002fce00078e0202 */
[----:B------:R-:W1:Y:S04]  /*08f0*/  LDS.128 R4, [UR7] ;  /* 0x00000007ff047984 */ /* 0x000e680008000c00 */
[----:B-1----:R2:W-:Y:S04]  /*0900*/  STG.E desc[UR10][R2.64], R4 ;  /* 0x0000000402007986 */ /* 0x0025e8000c10190a */
[----:B------:R2:W-:Y:S04]  /*0910*/  STG.E desc[UR10][R2.64+0x4], R5 ;  /* 0x0000040502007986 */ /* 0x0005e8000c10190a */
[----:B------:R2:W-:Y:S02]  /*0920*/  STG.E desc[UR10][R2.64+0x8], R6 ;  /* 0x0000080602007986 */ /* 0x0005e4000c10190a */
.L_x_23:
[----:B------:R-:W-:Y:S05]  /*0930*/  BSYNC.RECONVERGENT B0 ;  /* 0x0000000000007941 */ /* 0x000fea0003800200 */
.L_x_22:
[----:B------:R-:W-:Y:S01]  /*0940*/  IADD3 R13, PT, PT, R13, 0x1, RZ ;  /* 0x000000010d0d7810 */ /* 0x000fe20007ffe0ff */
[----:B------:R-:W-:Y:S03]  /*0950*/  BAR.SYNC.DEFER_BLOCKING 0x0 ;  /* 0x0000000000007b1d */ /* 0x000fe60000010000 */
[----:B------:R-:W-:-:S13]  /*0960*/  ISETP.NE.AND P0, PT, R13, R10, PT ;  /* 0x0000000a0d00720c */ /* 0x000fda0003f05270 */
[----:B------:R-:W-:Y:S05]  /*0970*/  @P0 BRA `(.L_x_24) ;  /* 0xfffffff800740947 */ /* 0x000fea000383ffff */
.L_x_14:
[----:B------:R-:W3:Y:S01]  /*0980*/  LDCU UR5, c[0x0][0x370] ;  /* 0x00006e00ff0577ac */ /* 0x000ee20008000800 */
[----:B------:R-:W4:Y:S01]  /*0990*/  LDCU UR6, c[0x0][0x380] ;  /* 0x00007000ff0677ac */ /* 0x000f220008000800 */
[----:B---3--:R-:W-:-:S04]  /*09a0*/  UIADD3 UR4, UPT, UPT, UR5, UR4, URZ ;  /* 0x0000000405047290 */ /* 0x008fc8000fffe0ff */
[----:B----4-:R-:W-:-:S09]  /*09b0*/  UISETP.GE.AND UP0, UPT, UR4, UR6, UPT ;  /* 0x000000060400728c */ /* 0x010fd2000bf06270 */
[----:B------:R-:W-:Y:S05]  /*09c0*/  BRA.U !UP0, `(.L_x_25) ;  /* 0xfffffff908447547 */ /* 0x000fea000b83ffff */
[----:B------:R-:W-:Y:S05]  /*09d0*/  EXIT ;  /* 0x000000000000794d */ /* 0x000fea0003800000 */
.L_x_26:
        /* <DEDUP_REMOVED lines=10> */
.L_x_137:


//--------------------- .text._Z9matchcostiiiPKfS0_S0_Pf --------------------------
	.section	.text._Z9matchcostiiiPKfS0_S0_Pf,"ax",@progbits
	.align	128
        .global         _Z9matchcostiiiPKfS0_S0_Pf
        .type           _Z9matchcostiiiPKfS0_S0_Pf,@function
        .size           _Z9matchcostiiiPKfS0_S0_Pf,(.L_x_134 - _Z9matchcostiiiPKfS0_S0_Pf)
        .other          _Z9matchcostiiiPKfS0_S0_Pf,@"STO_CUDA_ENTRY STV_DEFAULT"
_Z9matchcostiiiPKfS0_S0_Pf:
.text._Z9matchcostiiiPKfS0_S0_Pf:
[----:B------:R-:W-:Y:S08]  /*0000*/  LDC R1, c[0x0][0x37c] ;  /* 0x0000df00ff017b82 */ /* 0x000ff00000000800 */
[----:B------:R-:W0:Y:S08]  /*0010*/  S2UR UR6, SR_CTAID.X ;  /* 0x00000000000679c3 */ /* 0x000e300000002500 */
[----:B------:R-:W0:Y:S02]  /*0020*/  LDC R0, c[0x0][0x380] ;  /* 0x0000e000ff007b82 */ /* 0x000e240000000800 */
[----:B0-----:R-:W-:-:S13]  /*0030*/  ISETP.LE.AND P0, PT, R0, UR6, PT ;  /* 0x0000000600007c0c */ /* 0x001fda000bf03270 */
[----:B------:R-:W-:Y:S05]  /*0040*/  @P0 EXIT ;  /* 0x000000000000094d */ /* 0x000fea0003800000 */
[----:B------:R-:W0:Y:S01]  /*0050*/  S2R R23, SR_TID.X ;  /* 0x0000000000177919 */ /* 0x000e220000002100 */
[----:B------:R-:W1:Y:S01]  /*0060*/  S2UR UR5, SR_CgaCtaId ;  /* 0x00000000000579c3 */ /* 0x000e620000008800 */
[----:B------:R-:W-:Y:S01]  /*0070*/  UMOV UR4, 0x400 ;  /* 0x0000040000047882 */ /* 0x000fe20000000000 */
[----:B------:R-:W-:Y:S01]  /*0080*/  MOV R19, UR6 ;  /* 0x0000000600137c02 */ /* 0x000fe20008000f00 */
[----:B------:R-:W-:Y:S01]  /*0090*/  UIADD3 UR4, UPT, UPT, UR4, 0x800, URZ ;  /* 0x0000080004047890 */ /* 0x000fe2000fffe0ff */
[----:B------:R-:W2:Y:S04]  /*00a0*/  LDCU.64 UR8, c[0x0][0x358] ;  /* 0x00006b00ff0877ac */ /* 0x000ea80008000a00 */
[----:B------:R-:W3:Y:S01]  /*00b0*/  LDC R21, c[0x0][0x360] ;  /* 0x0000d800ff157b82 */ /* 0x000ee20000000800 */
[----:B-1----:R-:W-:-:S06]  /*00c0*/  ULEA UR4, UR5, UR4, 0x18 ;  /* 0x0000000405047291 */ /* 0x002fcc000f8ec0ff */
[----:B0-2---:R-:W-:-:S07]  /*00d0*/  LEA R17, R23, UR4, 0x2 ;  /* 0x0000000417117c11 */ /* 0x005fce000f8e10ff */
.L_x_62:
[----:B------:R-:W0:Y:S01]  /*00e0*/  LDCU UR4, c[0x0][0x384] ;  /* 0x00007080ff0477ac */ /* 0x000e220008000800 */
[----:B------:R-:W-:Y:S01]  /*00f0*/  HFMA2 R20, -RZ, RZ, 0, 0 ;  /* 0x00000000ff147431 */ /* 0x000fe200000001ff */
[----:B0-----:R-:W-:-:S09]  /*0100*/  UISETP.GE.AND UP0, UPT, UR4, 0x1, UPT ;  /* 0x000000010400788c */ /* 0x001fd2000bf06270 */
[----:B-----5:R-:W-:Y:S05]  /*0110*/  BRA.U !UP0, `(.L_x_27) ;  /* 0x0000001108707547 */ /* 0x020fea000b800000 */
[----:B------:R-:W-:Y:S02]  /*0120*/  MOV R20, RZ ;  /* 0x000000ff00147202 */ /* 0x000fe40000000f00 */
[----:B------:R-:W-:-:S07]  /*0130*/  MOV R16, RZ ;  /* 0x000000ff00107202 */ /* 0x000fce0000000f00 */
.L_x_59:
[----:B------:R-:W0:Y:S01]  /*0140*/  LDCU UR5, c[0x0][0x384] ;  /* 0x00007080ff0577ac */ /* 0x000e220008000800 */
[----:B------:R-:W-:Y:S02]  /*0150*/  IADD3 R12, PT, PT, R23, R16, RZ ;  /* 0x00000010170c7210 */ /* 0x000fe40007ffe0ff */
[----:B-----5:R-:W-:Y:S02]  /*0160*/  CS2R R6, SRZ ;  /* 0x0000000000067805 */ /* 0x020fe4000001ff00 */
[----:B------:R-:W-:Y:S01]  /*0170*/  MOV R13, RZ ;  /* 0x000000ff000d7202 */ /* 0x000fe20000000f00 */
[----:B------:R-:W1:Y:S01]  /*0180*/  LDCU UR4, c[0x0][0x388] ;  /* 0x00007100ff0477ac */ /* 0x000e620008000800 */
[----:B0-----:R-:W-:-:S13]  /*0190*/  ISETP.GE.AND P0, PT, R12, UR5, PT ;  /* 0x000000050c007c0c */ /* 0x001fda000bf06270 */
[----:B------:R-:W0:Y:S01]  /*01a0*/  @!P0 LDC.64 R2, c[0x0][0x390] ;  /* 0x0000e400ff028b82 */ /* 0x000e220000000a00 */
[----:B------:R-:W-:-:S05]  /*01b0*/  @!P0 IMAD R0, R19, UR5, R12 ;  /* 0x0000000513008c24 */ /* 0x000fca000f8e020c */
[----:B------:R-:W-:-:S05]  /*01c0*/  @!P0 LEA R5, R0, R0, 0x1 ;  /* 0x0000000000058211 */ /* 0x000fca00078e08ff */
[----:B0-----:R-:W-:-:S05]  /*01d0*/  @!P0 IMAD.WIDE R2, R5, 0x4, R2 ;  /* 0x0000000405028825 */ /* 0x001fca00078e0202 */
[----:B------:R0:W5:Y:S04]  /*01e0*/  @!P0 LDG.E.CONSTANT R13, desc[UR8][R2.64] ;  /* 0x00000008020d8981 */ /* 0x000168000c1e9900 */
[----:B------:R0:W5:Y:S04]  /*01f0*/  @!P0 LDG.E.CONSTANT R7, desc[UR8][R2.64+0x4] ;  /* 0x0000040802078981 */ /* 0x000168000c1e9900 */
[----:B------:R0:W5:Y:S01]  /*0200*/  @!P0 LDG.E.CONSTANT R6, desc[UR8][R2.64+0x8] ;  /* 0x0000080802068981 */ /* 0x000162000c1e9900 */
[----:B-1----:R-:W-:Y:S01]  /*0210*/  UISETP.GE.AND UP0, UPT, UR4, 0x1, UPT ;  /* 0x000000010400788c */ /* 0x002fe2000bf06270 */
[----:B---3--:R-:W-:-:S04]  /*0220*/  IADD3 R16, PT, PT, R21, R16, RZ ;  /* 0x0000001015107210 */ /* 0x008fc80007ffe0ff */
[----:B------:R-:W-:-:S04]  /*0230*/  ISETP.GE.AND P1, PT, R16, UR5, PT ;  /* 0x0000000510007c0c */ /* 0x000fc8000bf26270 */
[----:B0-----:R-:W-:Y:S09]  /*0240*/  BRA.U !UP0, `(.L_x_28) ;  /* 0x0000001108207547 */ /* 0x001ff2000b800000 */
[----:B------:R-:W-:Y:S01]  /*0250*/  HFMA2 R5, -RZ, RZ, 0, 0 ;  /* 0x00000000ff057431 */ /* 0x000fe200000001ff */
[----:B------:R-:W-:-:S06]  /*0260*/  UMOV UR4, URZ ;  /* 0x000000ff00047c82 */ /* 0x000fcc0008000000 */
.L_x_58:
[----:B------:R-:W0:Y:S01]  /*0270*/  LDCU UR10, c[0x0][0x388] ;  /* 0x00007100ff0a77ac */ /* 0x000e220008000800 */
[----:B------:R-:W-:Y:S01]  /*0280*/  MOV R14, R5 ;  /* 0x00000005000e7202 */ /* 0x000fe20000000f00 */
[----:B------:R-:W-:Y:S01]  /*0290*/  BSSY.RECONVERGENT B0, `(.L_x_29) ;  /* 0x0000016000007945 */ /* 0x000fe20003800200 */
[----:B------:R-:W-:-:S04]  /*02a0*/  ULEA UR5, UR4, 0x400, 0xa ;  /* 0x0000040004057891 */ /* 0x000fc8000f8e50ff */
[----:B0-----:R-:W-:-:S04]  /*02b0*/  UISETP.LT.AND UP0, UPT, UR5, UR10, UPT ;  /* 0x0000000a0500728c */ /* 0x001fc8000bf01270 */
[----:B------:R-:W-:-:S06]  /*02c0*/  USEL UR6, UR5, UR10, UP0 ;  /* 0x0000000a05067287 */ /* 0x000fcc0008000000 */
[----:B------:R-:W-:Y:S02]  /*02d0*/  IADD3 R15, PT, PT, -R5, UR6, RZ ;  /* 0x00000006050f7c10 */ /* 0x000fe4000fffe1ff */
[----:B------:R-:W-:Y:S02]  /*02e0*/  MOV R5, UR5 ;  /* 0x0000000500057c02 */ /* 0x000fe40008000f00 */
[----:B------:R-:W-:-:S04]  /*02f0*/  LEA R11, R15, R15, 0x1 ;  /* 0x0000000f0f0b7211 */ /* 0x000fc800078e08ff */
[----:B------:R-:W-:-:S13]  /*0300*/  ISETP.GE.AND P0, PT, R23, R11, PT ;  /* 0x0000000b1700720c */ /* 0x000fda0003f06270 */
[----:B------:R-:W-:Y:S05]  /*0310*/  @P0 BRA `(.L_x_30) ;  /* 0x0000000000340947 */ /* 0x000fea0003800000 */
[----:B------:R-:W0:Y:S01]  /*0320*/  LDC.64 R2, c[0x0][0x398] ;  /* 0x0000e600ff027b82 */ /* 0x000e220000000a00 */
[----:B------:R-:W-:Y:S01]  /*0330*/  IMAD R0, R19, UR10, R14 ;  /* 0x0000000a13007c24 */ /* 0x000fe2000f8e020e */
[----:B------:R-:W-:Y:S02]  /*0340*/  MOV R4, R17 ;  /* 0x0000001100047202 */ /* 0x000fe40000000f00 */
[----:B------:R-:W-:Y:S01]  /*0350*/  MOV R10, R23 ;  /* 0x00000017000a7202 */ /* 0x000fe20000000f00 */
[----:B------:R-:W-:-:S07]  /*0360*/  IMAD R0, R0, 0x3, R23 ;  /* 0x0000000300007824 */ /* 0x000fce00078e0217 */
.L_x_31:
[----:B0-----:R-:W-:-:S06]  /*0370*/  IMAD.WIDE R8, R0, 0x4, R2 ;  /* 0x0000000400087825 */ /* 0x001fcc00078e0202 */
[----:B------:R-:W2:Y:S01]  /*0380*/  LDG.E.CONSTANT R9, desc[UR8][R8.64] ;  /* 0x0000000808097981 */ /* 0x000ea2000c1e9900 */
[C---:B------:R-:W-:Y:S02]  /*0390*/  IADD3 R10, PT, PT, R21.reuse, R10, RZ ;  /* 0x0000000a150a7210 */ /* 0x040fe40007ffe0ff */
[C---:B------:R-:W-:Y:S02]  /*03a0*/  IADD3 R0, PT, PT, R21.reuse, R0, RZ ;  /* 0x0000000015007210 */ /* 0x040fe40007ffe0ff */
[----:B------:R-:W-:Y:S01]  /*03b0*/  ISETP.GE.AND P0, PT, R10, R11, PT ;  /* 0x0000000b0a00720c */ /* 0x000fe20003f06270 */
[----:B--2---:R0:W-:Y:S02]  /*03c0*/  STS [R4], R9 ;  /* 0x0000000904007388 */ /* 0x0041e40000000800 */
[----:B0-----:R-:W-:-:S10]  /*03d0*/  LEA R4, R21, R4, 0x2 ;  /* 0x0000000415047211 */ /* 0x001fd400078e10ff */
[----:B------:R-:W-:Y:S05]  /*03e0*/  @!P0 BRA `(.L_x_31) ;  /* 0xfffffffc00e08947 */ /* 0x000fea000383ffff */
.L_x_30:
[----:B------:R-:W-:Y:S05]  /*03f0*/  BSYNC.RECONVERGENT B0 ;  /* 0x0000000000007941 */ /* 0x000fea0003800200 */
.L_x_29:
[----:B------:R-:W0:Y:S01]  /*0400*/  LDCU UR5, c[0x0][0x384] ;  /* 0x00007080ff0577ac */ /* 0x000e220008000800 */
[----:B------:R-:W-:Y:S01]  /*0410*/  BAR.SYNC.DEFER_BLOCKING 0x0 ;  /* 0x0000000000007b1d */ /* 0x000fe20000010000 */
[----:B------:R-:W-:Y:S01]  /*0420*/  ISETP.GE.AND P0, PT, R15, 0x1, PT ;  /* 0x000000010f00780c */ /* 0x000fe20003f06270 */
[----:B------:R-:W-:-:S04]  /*0430*/  UIMAD UR7, UR4, -0x400, UR6 ;  /* 0xfffffc00040778a4 */ /* 0x000fc8000f8e0206 */
[----:B------:R-:W1:Y:S01]  /*0440*/  LDCU UR11, c[0x0][0x384] ;  /* 0x00007080ff0b77ac */ /* 0x000e620008000800 */
[----:B------:R-:W-:Y:S01]  /*0450*/  BSSY.RECONVERGENT B0, `(.L_x_32) ;  /* 0x00000e2000007945 */ /* 0x000fe20003800200 */
[----:B0-----:R-:W-:-:S13]  /*0460*/  ISETP.GE.OR P0, PT, R12, UR5, !P0 ;  /* 0x000000050c007c0c */ /* 0x001fda000c706670 */
[----:B-1----:R-:W-:Y:S05]  /*0470*/  @P0 BRA `(.L_x_33) ;  /* 0x0000000c007c0947 */ /* 0x002fea0003800000 */
[----:B------:R-:W-:Y:S01]  /*0480*/  UIADD3 UR5, UPT, UPT, UR7, -0x1, URZ ;  /* 0xffffffff07057890 */ /* 0x000fe2000fffe0ff */
[----:B------:R-:W-:Y:S02]  /*0490*/  HFMA2 R3, -RZ, RZ, 0, 0 ;  /* 0x00000000ff037431 */ /* 0x000fe400000001ff */
[----:B------:R-:W-:Y:S01]  /*04a0*/  IMAD R4, R19, UR10, R14 ;  /* 0x0000000a13047c24 */ /* 0x000fe2000f8e020e */
[----:B------:R-:W-:-:S09]  /*04b0*/  UISETP.GE.U32.AND UP0, UPT, UR5, 0x3, UPT ;  /* 0x000000030500788c */ /* 0x000fd2000bf06070 */
[----:B------:R-:W-:Y:S05]  /*04c0*/  BRA.U !UP0, `(.L_x_34) ;  /* 0x0000000508cc7547 */ /* 0x000fea000b800000 */
[----:B------:R-:W0:Y:S01]  /*04d0*/  LDC R2, c[0x0][0x384] ;  /* 0x0000e100ff027b82 */ /* 0x000e220000000800 */
[----:B------:R-:W-:Y:S01]  /*04e0*/  ULOP3.LUT UR5, UR6, 0x3, URZ, 0xc0, !UPT ;  /* 0x0000000306057892 */ /* 0x000fe2000f8ec0ff */
[----:B------:R-:W-:-:S03]  /*04f0*/  MOV R0, RZ ;  /* 0x000000ff00007202 */ /* 0x000fc60000000f00 */
[----:B------:R-:W-:-:S03]  /*0500*/  UIADD3 UR5, UPT, UPT, UR7, -UR5, URZ ;  /* 0x8000000507057290 */ /* 0x000fc6000fffe0ff */
[----:B------:R-:W1:Y:S03]  /*0510*/  LDC.64 R14, c[0x0][0x3a0] ;  /* 0x0000e800ff0e7b82 */ /* 0x000e660000000a00 */
[----:B------:R-:W-:-:S07]  /*0520*/  MOV R3, UR5 ;  /* 0x0000000500037c02 */ /* 0x000fce0008000f00 */
.L_x_47:
[----:B------:R-:W2:Y:S01]  /*0530*/  S2R R9, SR_CgaCtaId ;  /* 0x0000000000097919 */ /* 0x000ea20000008800 */
[----:B------:R-:W-:Y:S01]  /*0540*/  MOV R8, 0x400 ;  /* 0x0000040000087802 */ /* 0x000fe20000000f00 */
[----:B------:R-:W-:Y:S03]  /*0550*/  BSSY.RECONVERGENT B1, `(.L_x_35) ;  /* 0x0000017000017945 */ /* 0x000fe60003800200 */
[----:B------:R-:W-:-:S04]  /*0560*/  IADD3 R8, PT, PT, R8, 0x800, RZ ;  /* 0x0000080008087810 */ /* 0x000fc80007ffe0ff */
[----:B--2---:R-:W-:-:S05]  /*0570*/  LEA R9, R9, R8, 0x18 ;  /* 0x0000000809097211 */ /* 0x004fca00078ec0ff */
[----:B------:R-:W-:-:S05]  /*0580*/  IMAD R18, R0, 0xc, R9 ;  /* 0x0000000c00127824 */ /* 0x000fca00078e0209 */
[----:B------:R-:W2:Y:S02]  /*0590*/  LDS.128 R8, [R18] ;  /* 0x0000000012087984 */ /* 0x000ea40000000c00 */
[----:B--2--5:R-:W-:Y:S01]  /*05a0*/  FADD R9, -R7, R9 ;  /* 0x0000000907097221 */ /* 0x024fe20000000100 */
[----:B------:R-:W-:Y:S01]  /*05b0*/  FADD R8, R8, -R13 ;  /* 0x8000000d08087221 */ /* 0x000fe20000000000 */
[----:B------:R-:W-:Y:S02]  /*05c0*/  FADD R10, -R6, R10 ;  /* 0x0000000a060a7221 */ /* 0x000fe40000000100 */
[----:B------:R-:W-:-:S04]  /*05d0*/  FMUL R9, R9, R9 ;  /* 0x0000000909097220 */ /* 0x000fc80000400000 */
[----:B------:R-:W-:-:S04]  /*05e0*/  FFMA R9, R8, R8, R9 ;  /* 0x0000000808097223 */ /* 0x000fc80000000009 */
[----:B------:R-:W-:-:S04]  /*05f0*/  FFMA R10, R10, R10, R9 ;  /* 0x0000000a0a0a7223 */ /* 0x000fc80000000009 */
[----:B------:R2:W3:Y:S01]  /*0600*/  MUFU.RSQ R9, R10 ;  /* 0x0000000a00097308 */ /* 0x0004e20000001400 */
[----:B------:R-:W-:-:S04]  /*0610*/  IADD3 R8, PT, PT, R10, -0xd000000, RZ ;  /* 0xf30000000a087810 */ /* 0x000fc80007ffe0ff */
[----:B------:R-:W-:-:S13]  /*0620*/  ISETP.GT.U32.AND P0, PT, R8, 0x727fffff, PT ;  /* 0x727fffff0800780c */ /* 0x000fda0003f04070 */
[----:B--23--:R-:W-:Y:S05]  /*0630*/  @!P0 BRA `(.L_x_36) ;  /* 0x0000000000108947 */ /* 0x00cfea0003800000 */
[----:B------:R-:W-:Y:S02]  /*0640*/  MOV R8, R10 ;  /* 0x0000000a00087202 */ /* 0x000fe40000000f00 */
[----:B------:R-:W-:-:S07]  /*0650*/  MOV R10, 0x670 ;  /* 0x00000670000a7802 */ /* 0x000fce0000000f00 */
[----:B01----:R-:W-:Y:S05]  /*0660*/  CALL.REL.NOINC `($__internal_0_$__cuda_sm20_sqrt_rn_f32_slowpath) ;  /* 0x0000000c00a87944 */ /* 0x003fea0003c00000 */
[----:B------:R-:W-:Y:S05]  /*0670*/  BRA `(.L_x_37) ;  /* 0x0000000000107947 */ /* 0x000fea0003800000 */
.L_x_36:
[----:B------:R-:W-:Y:S01]  /*0680*/  FMUL.FTZ R11, R10, R9 ;  /* 0x000000090a0b7220 */ /* 0x000fe20000410000 */
[----:B------:R-:W-:-:S03]  /*0690*/  FMUL.FTZ R9, R9, 0.5 ;  /* 0x3f00000009097820 */ /* 0x000fc60000410000 */
[----:B------:R-:W-:-:S04]  /*06a0*/  FFMA R8, -R11, R11, R10 ;  /* 0x0000000b0b087223 */ /* 0x000fc8000000010a */
[----:B------:R-:W-:-:S07]  /*06b0*/  FFMA R11, R8, R9, R11 ;  /* 0x00000009080b7223 */ /* 0x000fce000000000b */
.L_x_37:
[----:B------:R-:W-:Y:S05]  /*06c0*/  BSYNC.RECONVERGENT B1 ;  /* 0x0000000000017941 */ /* 0x000fea0003800200 */
.L_x_35:
[----:B------:R-:W-:Y:S01]  /*06d0*/  IADD3 R9, PT, PT, R4, R0, RZ ;  /* 0x0000000004097210 */ /* 0x000fe20007ffe0ff */
[----:B------:R-:W2:Y:S04]  /*06e0*/  LDS R10, [R18+0xc] ;  /* 0x00000c00120a7984 */ /* 0x000ea80000000800 */
[----:B------:R-:W-:-:S04]  /*06f0*/  IMAD R9, R9, UR11, R12 ;  /* 0x0000000b09097c24 */ /* 0x000fc8000f8e020c */
[----:B-1----:R-:W-:Y:S02]  /*0700*/  IMAD.WIDE R24, R9, 0x4, R14 ;  /* 0x0000000409187825 */ /* 0x002fe400078e020e */
[----:B------:R-:W1:Y:S04]  /*0710*/  LDS.64 R8, [R18+0x10] ;  /* 0x0000100012087984 */ /* 0x000e680000000a00 */
[----:B------:R-:W3:Y:S01]  /*0720*/  LDG.E.CONSTANT R27, desc[UR8][R24.64] ;  /* 0x00000008181b7981 */ /* 0x000ee2000c1e9900 */
[----:B------:R-:W-:Y:S01]  /*0730*/  BSSY.RECONVERGENT B1, `(.L_x_38) ;  /* 0x0000014000017945 */ /* 0x000fe20003800200 */
[----:B--2---:R-:W-:Y:S01]  /*0740*/  FADD R10, R10, -R13 ;  /* 0x8000000d0a0a7221 */ /* 0x004fe20000000000 */
[----:B-1----:R-:W-:-:S04]  /*0750*/  FADD R8, R8, -R7 ;  /* 0x8000000708087221 */ /* 0x002fc80000000000 */
[----:B------:R-:W-:Y:S01]  /*0760*/  FMUL R29, R8, R8 ;  /* 0x00000008081d7220 */ /* 0x000fe20000400000 */
[----:B------:R-:W-:-:S03]  /*0770*/  FADD R8, -R6, R9 ;  /* 0x0000000906087221 */ /* 0x000fc60000000100 */
[----:B------:R-:W-:-:S04]  /*0780*/  FFMA R29, R10, R10, R29 ;  /* 0x0000000a0a1d7223 */ /* 0x000fc8000000001d */
[----:B------:R-:W-:-:S04]  /*0790*/  FFMA R10, R8, R8, R29 ;  /* 0x00000008080a7223 */ /* 0x000fc8000000001d */
[----:B------:R1:W2:Y:S01]  /*07a0*/  MUFU.RSQ R9, R10 ;  /* 0x0000000a00097308 */ /* 0x0002a20000001400 */
[----:B------:R-:W-:-:S04]  /*07b0*/  IADD3 R8, PT, PT, R10, -0xd000000, RZ ;  /* 0xf30000000a087810 */ /* 0x000fc80007ffe0ff */
[----:B------:R-:W-:Y:S01]  /*07c0*/  ISETP.GT.U32.AND P0, PT, R8, 0x727fffff, PT ;  /* 0x727fffff0800780c */ /* 0x000fe20003f04070 */
[----:B---3--:R-:W-:-:S12]  /*07d0*/  FFMA R20, R27, R11, R20 ;  /* 0x0000000b1b147223 */ /* 0x008fd80000000014 */
[----:B-12---:R-:W-:Y:S05]  /*07e0*/  @!P0 BRA `(.L_x_39) ;  /* 0x0000000000108947 */ /* 0x006fea0003800000 */
[----:B------:R-:W-:Y:S02]  /*07f0*/  MOV R8, R10 ;  /* 0x0000000a00087202 */ /* 0x000fe40000000f00 */
[----:B------:R-:W-:-:S07]  /*0800*/  MOV R10, 0x820 ;  /* 0x00000820000a7802 */ /* 0x000fce0000000f00 */
[----:B0-----:R-:W-:Y:S05]  /*0810*/  CALL.REL.NOINC `($__internal_0_$__cuda_sm20_sqrt_rn_f32_slowpath) ;  /* 0x0000000c003c7944 */ /* 0x001fea0003c00000 */
[----:B------:R-:W-:Y:S05]  /*0820*/  BRA `(.L_x_40) ;  /* 0x0000000000107947 */ /* 0x000fea0003800000 */
.L_x_39:
[----:B------:R-:W-:Y:S01]  /*0830*/  FMUL.FTZ R11, R10, R9 ;  /* 0x000000090a0b7220 */ /* 0x000fe20000410000 */
[----:B------:R-:W-:-:S03]  /*0840*/  FMUL.FTZ R9, R9, 0.5 ;  /* 0x3f00000009097820 */ /* 0x000fc60000410000 */
[----:B------:R-:W-:-:S04]  /*0850*/  FFMA R8, -R11, R11, R10 ;  /* 0x0000000b0b087223 */ /* 0x000fc8000000010a */
[----:B------:R-:W-:-:S07]  /*0860*/  FFMA R11, R8, R9, R11 ;  /* 0x00000009080b7223 */ /* 0x000fce000000000b */
.L_x_40:
[----:B------:R-:W-:Y:S05]  /*0870*/  BSYNC.RECONVERGENT B1 ;  /* 0x0000000000017941 */ /* 0x000fea0003800200 */
.L_x_38:
[----:B0-----:R-:W-:Y:S01]  /*0880*/  IMAD.WIDE.U32 R24, R2, 0x4, R24 ;  /* 0x0000000402187825 */ /* 0x001fe200078e0018 */
[----:B------:R-:W0:Y:S04]  /*0890*/  LDS.64 R8, [R18+0x18] ;  /* 0x0000180012087984 */ /* 0x000e280000000a00 */
[----:B------:R-:W2:Y:S01]  /*08a0*/  LDG.E.CONSTANT R27, desc[UR8][R24.64] ;  /* 0x00000008181b7981 */ /* 0x000ea2000c1e9900 */
[----:B------:R-:W-:Y:S03]  /*08b0*/  BSSY.RECONVERGENT B1, `(.L_x_41) ;  /* 0x0000016000017945 */ /* 0x000fe60003800200 */
[----:B------:R-:W1:Y:S01]  /*08c0*/  LDS R29, [R18+0x20] ;  /* 0x00002000121d7984 */ /* 0x000e620000000800 */
[----:B0-----:R-:W-:Y:S01]  /*08d0*/  FADD R9, -R7, R9 ;  /* 0x0000000907097221 */ /* 0x001fe20000000100 */
[----:B------:R-:W-:-:S03]  /*08e0*/  FADD R8, R8, -R13 ;  /* 0x8000000d08087221 */ /* 0x000fc60000000000 */
[----:B------:R-:W-:-:S04]  /*08f0*/  FMUL R9, R9, R9 ;  /* 0x0000000909097220 */ /* 0x000fc80000400000 */
[----:B------:R-:W-:Y:S01]  /*0900*/  FFMA R9, R8, R8, R9 ;  /* 0x0000000808097223 */ /* 0x000fe20000000009 */
[----:B-1----:R-:W-:-:S04]  /*0910*/  FADD R8, R29, -R6 ;  /* 0x800000061d087221 */ /* 0x002fc80000000000 */
[----:B------:R-:W-:-:S04]  /*0920*/  FFMA R10, R8, R8, R9 ;  /* 0x00000008080a7223 */ /* 0x000fc80000000009 */
[----:B------:R0:W1:Y:S01]  /*0930*/  MUFU.RSQ R9, R10 ;  /* 0x0000000a00097308 */ /* 0x0000620000001400 */
[----:B------:R-:W-:-:S04]  /*0940*/  IADD3 R8, PT, PT, R10, -0xd000000, RZ ;  /* 0xf30000000a087810 */ /* 0x000fc80007ffe0ff */
[----:B------:R-:W-:Y:S01]  /*0950*/  ISETP.GT.U32.AND P0, PT, R8, 0x727fffff, PT ;  /* 0x727fffff0800780c */ /* 0x000fe20003f04070 */
[----:B--2---:R-:W-:-:S12]  /*0960*/  FFMA R20, R27, R11, R20 ;  /* 0x0000000b1b147223 */ /* 0x004fd80000000014 */
[----:B01----:R-:W-:Y:S05]  /*0970*/  @!P0 BRA `(.L_x_42) ;  /* 0x0000000000148947 */ /* 0x003fea0003800000 */
[----:B------:R-:W-:Y:S02]  /*0980*/  MOV R8, R10 ;  /* 0x0000000a00087202 */ /* 0x000fe40000000f00 */
[----:B------:R-:W-:-:S07]  /*0990*/  MOV R10, 0x9b0 ;  /* 0x000009b0000a7802 */ /* 0x000fce0000000f00 */
[----:B------:R-:W-:Y:S05]  /*09a0*/  CALL.REL.NOINC `($__internal_0_$__cuda_sm20_sqrt_rn_f32_slowpath) ;  /* 0x0000000800d87944 */ /* 0x000fea0003c00000 */
[----:B------:R-:W-:Y:S01]  /*09b0*/  MOV R27, R11 ;  /* 0x0000000b001b7202 */ /* 0x000fe20000000f00 */
[----:B------:R-:W-:Y:S06]  /*09c0*/  BRA `(.L_x_43) ;  /* 0x0000000000107947 */ /* 0x000fec0003800000 */
.L_x_42:
[----:B------:R-:W-:Y:S01]  /*09d0*/  FMUL.FTZ R27, R10, R9 ;  /* 0x000000090a1b7220 */ /* 0x000fe20000410000 */
[----:B------:R-:W-:-:S03]  /*09e0*/  FMUL.FTZ R9, R9, 0.5 ;  /* 0x3f00000009097820 */ /* 0x000fc60000410000 */
[----:B------:R-:W-:-:S04]  /*09f0*/  FFMA R8, -R27, R27, R10 ;  /* 0x0000001b1b087223 */ /* 0x000fc8000000010a */
[----:B------:R-:W-:-:S07]  /*0a00*/  FFMA R27, R8, R9, R27 ;  /* 0x00000009081b7223 */ /* 0x000fce000000001b */
.L_x_43:
[----:B------:R-:W-:Y:S05]  /*0a10*/  BSYNC.RECONVERGENT B1 ;  /* 0x0000000000017941 */ /* 0x000fea0003800200 */
.L_x_41:
[----:B------:R-:W-:Y:S01]  /*0a20*/  IMAD.WIDE.U32 R24, R2, 0x4, R24 ;  /* 0x0000000402187825 */ /* 0x000fe200078e0018 */
[----:B------:R-:W0:Y:S04]  /*0a30*/  LDS.128 R8, [R18+0x20] ;  /* 0x0000200012087984 */ /* 0x000e280000000c00 */
[----:B------:R-:W2:Y:S01]  /*0a40*/  LDG.E.CONSTANT R29, desc[UR8][R24.64] ;  /* 0x00000008181d7981 */ /* 0x000ea2000c1e9900 */
[----:B------:R-:W-:Y:S01]  /*0a50*/  BSSY.RECONVERGENT B1, `(.L_x_44) ;  /* 0x0000014000017945 */ /* 0x000fe20003800200 */
[----:B0-----:R-:W-:Y:S01]  /*0a60*/  FADD R10, -R7, R10 ;  /* 0x0000000a070a7221 */ /* 0x001fe20000000100 */
[----:B------:R-:W-:Y:S01]  /*0a70*/  FADD R9, R9, -R13 ;  /* 0x8000000d09097221 */ /* 0x000fe20000000000 */
[----:B------:R-:W-:Y:S02]  /*0a80*/  FADD R11, -R6, R11 ;  /* 0x0000000b060b7221 */ /* 0x000fe40000000100 */
[----:B------:R-:W-:-:S04]  /*0a90*/  FMUL R10, R10, R10 ;  /* 0x0000000a0a0a7220 */ /* 0x000fc80000400000 */
[----:B------:R-:W-:-:S04]  /*0aa0*/  FFMA R10, R9, R9, R10 ;  /* 0x00000009090a7223 */ /* 0x000fc8000000000a */
        /* <DEDUP_REMOVED lines=9> */
[----:B------:R-:W-:Y:S05]  /*0b40*/  BRA `(.L_x_46) ;  /* 0x0000000000107947 */ /* 0x000fea0003800000 */
.L_x_45:
[----:B------:R-:W-:Y:S01]  /*0b50*/  FMUL.FTZ R11, R10, R9 ;  /* 0x000000090a0b7220 */ /* 0x000fe20000410000 */
[----:B------:R-:W-:-:S03]  /*0b60*/  FMUL.FTZ R9, R9, 0.5 ;  /* 0x3f00000009097820 */ /* 0x000fc60000410000 */
[----:B------:R-:W-:-:S04]  /*0b70*/  FFMA R8, -R11, R11, R10 ;  /* 0x0000000b0b087223 */ /* 0x000fc8000000010a */
[----:B------:R-:W-:-:S07]  /*0b80*/  FFMA R11, R8, R9, R11 ;  /* 0x00000009080b7223 */ /* 0x000fce000000000b */
.L_x_46:
[----:B------:R-:W-:Y:S05]  /*0b90*/  BSYNC.RECONVERGENT B1 ;  /* 0x0000000000017941 */ /* 0x000fea0003800200 */
.L_x_44:
[----:B------:R-:W-:-:S06]  /*0ba0*/  IMAD.WIDE.U32 R24, R2, 0x4, R24 ;  /* 0x0000000402187825 */ /* 0x000fcc00078e0018 */
[----:B------:R-:W2:Y:S01]  /*0bb0*/  LDG.E.CONSTANT R25, desc[UR8][R24.64] ;  /* 0x0000000818197981 */ /* 0x000ea2000c1e9900 */
[----:B------:R-:W-:-:S04]  /*0bc0*/  IADD3 R0, PT, PT, R0, 0x4, RZ ;  /* 0x0000000400007810 */ /* 0x000fc80007ffe0ff */
[----:B------:R-:W-:Y:S01]  /*0bd0*/  ISETP.NE.AND P0, PT, R0, R3, PT ;  /* 0x000000030000720c */ /* 0x000fe20003f05270 */
[----:B--2---:R-:W-:-:S12]  /*0be0*/  FFMA R20, R25, R11, R20 ;  /* 0x0000000b19147223 */ /* 0x004fd80000000014 */
[----:B------:R-:W-:Y:S05]  /*0bf0*/  @P0 BRA `(.L_x_47) ;  /* 0xfffffff8004c0947 */ /* 0x000fea000383ffff */
.L_x_34:
[----:B------:R-:W-:-:S09]  /*0c00*/  ULOP3.LUT UP0, UR5, UR6, 0x3, URZ, 0xc0, !UPT ;  /* 0x0000000306057892 */ /* 0x000fd2000f80c0ff */
[----:B------:R-:W-:Y:S05]  /*0c10*/  BRA.U !UP0, `(.L_x_33) ;  /* 0x0000000508947547 */ /* 0x000fea000b800000 */
[----:B------:R-:W-:-:S09]  /*0c20*/  UISETP.NE.AND UP0, UPT, UR5, 0x1, UPT ;  /* 0x000000010500788c */ /* 0x000fd2000bf05270 */
[----:B------:R-:W-:Y:S05]  /*0c30*/  BRA.U !UP0, `(.L_x_48) ;  /* 0x0000000108f87547 */ /* 0x000fea000b800000 */
[----:B------:R-:W0:Y:S01]  /*0c40*/  S2R R9, SR_CgaCtaId ;  /* 0x0000000000097919 */ /* 0x000e220000008800 */
[----:B------:R-:W-:Y:S01]  /*0c50*/  MOV R0, 0x400 ;  /* 0x0000040000007802 */ /* 0x000fe20000000f00 */
[----:B------:R-:W-:Y:S03]  /*0c60*/  BSSY.RECONVERGENT B1, `(.L_x_49) ;  /* 0x0000019000017945 */ /* 0x000fe60003800200 */
[----:B------:R-:W-:-:S04]  /*0c70*/  IADD3 R0, PT, PT, R0, 0x800, RZ ;  /* 0x0000080000007810 */ /* 0x000fc80007ffe0ff */
[----:B0-----:R-:W-:-:S05]  /*0c80*/  LEA R0, R9, R0, 0x18 ;  /* 0x0000000009007211 */ /* 0x001fca00078ec0ff */
[----:B------:R-:W-:-:S05]  /*0c90*/  IMAD R0, R3, 0xc, R0 ;  /* 0x0000000c03007824 */ /* 0x000fca00078e0200 */
[----:B------:R-:W0:Y:S04]  /*0ca0*/  LDS R8, [R0+0x4] ;  /* 0x0000040000087984 */ /* 0x000e280000000800 */
[----:B------:R-:W1:Y:S04]  /*0cb0*/  LDS R2, [R0] ;  /* 0x0000000000027984 */ /* 0x000e680000000800 */
[----:B------:R-:W2:Y:S01]  /*0cc0*/  LDS R9, [R0+0x8] ;  /* 0x0000080000097984 */ /* 0x000ea20000000800 */
[----:B0----5:R-:W-:Y:S01]  /*0cd0*/  FADD R8, R8, -R7 ;  /* 0x8000000708087221 */ /* 0x021fe20000000000 */
[----:B-1----:R-:W-:-:S03]  /*0ce0*/  FADD R2, R2, -R13 ;  /* 0x8000000d02027221 */ /* 0x002fc60000000000 */
[----:B------:R-:W-:Y:S01]  /*0cf0*/  FMUL R11, R8, R8 ;  /* 0x00000008080b7220 */ /* 0x000fe20000400000 */
[----:B--2---:R-:W-:-:S03]  /*0d00*/  FADD R8, R9, -R6 ;  /* 0x8000000609087221 */ /* 0x004fc60000000000 */
[----:B------:R-:W-:-:S04]  /*0d10*/  FFMA R11, R2, R2, R11 ;  /* 0x00000002020b7223 */ /* 0x000fc8000000000b */
[----:B------:R-:W-:-:S04]  /*0d20*/  FFMA R10, R8, R8, R11 ;  /* 0x00000008080a7223 */ /* 0x000fc8000000000b */
[----:B------:R0:W1:Y:S01]  /*0d30*/  MUFU.RSQ R9, R10 ;  /* 0x0000000a00097308 */ /* 0x0000620000001400 */
[----:B------:R-:W-:-:S04]  /*0d40*/  IADD3 R2, PT, PT, R10, -0xd000000, RZ ;  /* 0xf30000000a027810 */ /* 0x000fc80007ffe0ff */
[----:B------:R-:W-:-:S13]  /*0d50*/  ISETP.GT.U32.AND P0, PT, R2, 0x727fffff, PT ;  /* 0x727fffff0200780c */ /* 0x000fda0003f04070 */
[----:B01----:R-:W-:Y:S05]  /*0d60*/  @!P0 BRA `(.L_x_50) ;  /* 0x0000000000108947 */ /* 0x003fea0003800000 */
[----:B------:R-:W-:Y:S02]  /*0d70*/  MOV R8, R10 ;  /* 0x0000000a00087202 */ /* 0x000fe40000000f00 */
[----:B------:R-:W-:-:S07]  /*0d80*/  MOV R10, 0xda0 ;  /* 0x00000da0000a7802 */ /* 0x000fce0000000f00 */
[----:B------:R-:W-:Y:S05]  /*0d90*/  CALL.REL.NOINC `($__internal_0_$__cuda_sm20_sqrt_rn_f32_slowpath) ;  /* 0x0000000400dc7944 */ /* 0x000fea0003c00000 */
[----:B------:R-:W-:Y:S05]  /*0da0*/  BRA `(.L_x_51) ;  /* 0x0000000000107947 */ /* 0x000fea0003800000 */
.L_x_50:
[----:B------:R-:W-:Y:S01]  /*0db0*/  FMUL.FTZ R11, R10, R9 ;  /* 0x000000090a0b7220 */ /* 0x000fe20000410000 */
[----:B------:R-:W-:-:S03]  /*0dc0*/  FMUL.FTZ R8, R9, 0.5 ;  /* 0x3f00000009087820 */ /* 0x000fc60000410000 */
[----:B------:R-:W-:-:S04]  /*0dd0*/  FFMA R2, -R11, R11, R10 ;  /* 0x0000000b0b027223 */ /* 0x000fc8000000010a */
[----:B------:R-:W-:-:S07]  /*0de0*/  FFMA R11, R2, R8, R11 ;  /* 0x00000008020b7223 */ /* 0x000fce000000000b */
.L_x_51:
[----:B------:R-:W-:Y:S05]  /*0df0*/  BSYNC.RECONVERGENT B1 ;  /* 0x0000000000017941 */ /* 0x000fea0003800200 */
.L_x_49:
[----:B------:R-:W0:Y:S01]  /*0e00*/  LDC.64 R14, c[0x0][0x3a0] ;  /* 0x0000e800ff0e7b82 */ /* 0x000e220000000a00 */
[----:B------:R-:W1:Y:S01]  /*0e10*/  LDCU UR5, c[0x0][0x384] ;  /* 0x00007080ff0577ac */ /* 0x000e620008000800 */
[----:B------:R-:W-:Y:S01]  /*0e20*/  IADD3 R9, PT, PT, R4, R3, RZ ;  /* 0x0000000304097210 */ /* 0x000fe20007ffe0ff */
[----:B------:R-:W2:Y:S04]  /*0e30*/  LDS R8, [R0+0x10] ;  /* 0x0000100000087984 */ /* 0x000ea80000000800 */
[----:B------:R-:W3:Y:S04]  /*0e40*/  LDS R2, [R0+0xc] ;  /* 0x00000c0000027984 */ /* 0x000ee80000000800 */
[----:B------:R-:W4:Y:S01]  /*0e50*/  LDS R25, [R0+0x14] ;  /* 0x0000140000197984 */ /* 0x000f220000000800 */
[----:B-1----:R-:W-:-:S04]  /*0e60*/  IMAD R9, R9, UR5, R12 ;  /* 0x0000000509097c24 */ /* 0x002fc8000f8e020c */
[----:B0-----:R-:W-:-:S05]  /*0e70*/  IMAD.WIDE R14, R9, 0x4, R14 ;  /* 0x00000004090e7825 */ /* 0x001fca00078e020e */
[----:B------:R-:W5:Y:S01]  /*0e80*/  LDG.E.CONSTANT R9, desc[UR8][R14.64] ;  /* 0x000000080e097981 */ /* 0x000f62000c1e9900 */
[----:B------:R-:W-:Y:S01]  /*0e90*/  BSSY.RECONVERGENT B1, `(.L_x_52) ;  /* 0x0000013000017945 */ /* 0x000fe20003800200 */
[----:B--2---:R-:W-:Y:S01]  /*0ea0*/  FADD R8, R8, -R7 ;  /* 0x8000000708087221 */ /* 0x004fe20000000000 */
[----:B---3--:R-:W-:-:S03]  /*0eb0*/  FADD R2, R2, -R13 ;  /* 0x8000000d02027221 */ /* 0x008fc60000000000 */
[----:B------:R-:W-:Y:S01]  /*0ec0*/  FMUL R27, R8, R8 ;  /* 0x00000008081b7220 */ /* 0x000fe20000400000 */
[----:B----4-:R-:W-:-:S03]  /*0ed0*/  FADD R8, R25, -R6 ;  /* 0x8000000619087221 */ /* 0x010fc60000000000 */
[----:B------:R-:W-:-:S04]  /*0ee0*/  FFMA R27, R2, R2, R27 ;  /* 0x00000002021b7223 */ /* 0x000fc8000000001b */
[----:B------:R-:W-:-:S04]  /*0ef0*/  FFMA R8, R8, R8, R27 ;  /* 0x0000000808087223 */ /* 0x000fc8000000001b */
[----:B------:R0:W1:Y:S01]  /*0f00*/  MUFU.RSQ R25, R8 ;  /* 0x0000000800197308 */ /* 0x0000620000001400 */
[----:B------:R-:W-:-:S04]  /*0f10*/  IADD3 R2, PT, PT, R8, -0xd000000, RZ ;  /* 0xf300000008027810 */ /* 0x000fc80007ffe0ff */
[----:B------:R-:W-:Y:S01]  /*0f20*/  ISETP.GT.U32.AND P0, PT, R2, 0x727fffff, PT ;  /* 0x727fffff0200780c */ /* 0x000fe20003f04070 */
[----:B-----5:R-:W-:-:S12]  /*0f30*/  FFMA R20, R9, R11, R20 ;  /* 0x0000000b09147223 */ /* 0x020fd80000000014 */
[----:B01----:R-:W-:Y:S05]  /*0f40*/  @!P0 BRA `(.L_x_53) ;  /* 0x00000000000c8947 */ /* 0x003fea0003800000 */
[----:B------:R-:W-:-:S07]  /*0f50*/  MOV R10, 0xf70 ;  /* 0x00000f70000a7802 */ /* 0x000fce0000000f00 */
[----:B------:R-:W-:Y:S05]  /*0f60*/  CALL.REL.NOINC `($__internal_0_$__cuda_sm20_sqrt_rn_f32_slowpath) ;  /* 0x0000000400687944 */ /* 0x000fea0003c00000 */
[----:B------:R-:W-:Y:S05]  /*0f70*/  BRA `(.L_x_54) ;  /* 0x0000000000107947 */ /* 0x000fea0003800000 */
.L_x_53:
[----:B------:R-:W-:Y:S01]  /*0f80*/  FMUL.FTZ R11, R8, R25 ;  /* 0x00000019080b7220 */ /* 0x000fe20000410000 */
[----:B------:R-:W-:-:S03]  /*0f90*/  FMUL.FTZ R2, R25, 0.5 ;  /* 0x3f00000019027820 */ /* 0x000fc60000410000 */
[----:B------:R-:W-:-:S04]  /*0fa0*/  FFMA R0, -R11, R11, R8 ;  /* 0x0000000b0b007223 */ /* 0x000fc80000000108 */
[----:B------:R-:W-:-:S07]  /*0fb0*/  FFMA R11, R0, R2, R11 ;  /* 0x00000002000b7223 */ /* 0x000fce000000000b */
.L_x_54:
[----:B------:R-:W-:Y:S05]  /*0fc0*/  BSYNC.RECONVERGENT B1 ;  /* 0x0000000000017941 */ /* 0x000fea0003800200 */
.L_x_52:
[----:B------:R-:W0:Y:S02]  /*0fd0*/  LDC R9, c[0x0][0x384] ;  /* 0x0000e100ff097b82 */ /* 0x000e240000000800 */
[----:B0-----:R-:W-:-:S06]  /*0fe0*/  IMAD.WIDE.U32 R14, R9, 0x4, R14 ;  /* 0x00000004090e7825 */ /* 0x001fcc00078e000e */
[----:B------:R-:W2:Y:S01]  /*0ff0*/  LDG.E.CONSTANT R15, desc[UR8][R14.64] ;  /* 0x000000080e0f7981 */ /* 0x000ea2000c1e9900 */
[----:B------:R-:W-:Y:S01]  /*1000*/  IADD3 R3, PT, PT, R3, 0x2, RZ ;  /* 0x0000000203037810 */ /* 0x000fe20007ffe0ff */
[----:B--2---:R-:W-:-:S07]  /*1010*/  FFMA R20, R15, R11, R20 ;  /* 0x0000000b0f147223 */ /* 0x004fce0000000014 */
.L_x_48:
[----:B------:R-:W-:-:S04]  /*1020*/  ULOP3.LUT UR5, UR6, 0x1, URZ, 0xc0, !UPT ;  /* 0x0000000106057892 */ /* 0x000fc8000f8ec0ff */
[----:B------:R-:W-:-:S09]  /*1030*/  UISETP.NE.U32.AND UP0, UPT, UR5, 0x1, UPT ;  /* 0x000000010500788c */ /* 0x000fd2000bf05070 */
[----:B------:R-:W-:Y:S05]  /*1040*/  BRA.U UP0, `(.L_x_33) ;  /* 0x0000000100887547 */ /* 0x000fea000b800000 */
        /* <DEDUP_REMOVED lines=19> */
[----:B------:R-:W-:-:S07]  /*1180*/  MOV R10, 0x11a0 ;  /* 0x000011a0000a7802 */ /* 0x000fce0000000f00 */
[----:B------:R-:W-:Y:S05]  /*1190*/  CALL.REL.NOINC `($__internal_0_$__cuda_sm20_sqrt_rn_f32_slowpath) ;  /* 0x0000000000dc7944 */ /* 0x000fea0003c00000 */
[----:B------:R-:W-:Y:S05]  /*11a0*/  BRA `(.L_x_57) ;  /* 0x0000000000107947 */ /* 0x000fea0003800000 */
.L_x_56:
[----:B------:R-:W-:Y:S01]  /*11b0*/  FMUL.FTZ R11, R8, R9 ;  /* 0x00000009080b7220 */ /* 0x000fe20000410000 */
[----:B------:R-:W-:-:S03]  /*11c0*/  FMUL.FTZ R2, R9, 0.5 ;  /* 0x3f00000009027820 */ /* 0x000fc60000410000 */
[----:B------:R-:W-:-:S04]  /*11d0*/  FFMA R0, -R11, R11, R8 ;  /* 0x0000000b0b007223 */ /* 0x000fc80000000108 */
[----:B------:R-:W-:-:S07]  /*11e0*/  FFMA R11, R0, R2, R11 ;  /* 0x00000002000b7223 */ /* 0x000fce000000000b */
.L_x_57:
[----:B------:R-:W-:Y:S05]  /*11f0*/  BSYNC.RECONVERGENT B1 ;  /* 0x0000000000017941 */ /* 0x000fea0003800200 */
.L_x_55:
[----:B------:R-:W0:Y:S01]  /*1200*/  LDC.64 R8, c[0x0][0x3a0] ;  /* 0x0000e800ff087b82 */ /* 0x000e220000000a00 */
[----:B------:R-:W1:Y:S01]  /*1210*/  LDCU UR5, c[0x0][0x384] ;  /* 0x00007080ff0577ac */ /* 0x000e620008000800 */
[----:B------:R-:W-:-:S05]  /*1220*/  IADD3 R3, PT, PT, R4, R3, RZ ;  /* 0x0000000304037210 */ /* 0x000fca0007ffe0ff */
[----:B-1----:R-:W-:-:S04]  /*1230*/  IMAD R3, R3, UR5, R12 ;  /* 0x0000000503037c24 */ /* 0x002fc8000f8e020c */
[----:B0-----:R-:W-:-:S06]  /*1240*/  IMAD.WIDE R8, R3, 0x4, R8 ;  /* 0x0000000403087825 */ /* 0x001fcc00078e0208 */
[----:B------:R-:W2:Y:S02]  /*1250*/  LDG.E.CONSTANT R9, desc[UR8][R8.64] ;  /* 0x0000000808097981 */ /* 0x000ea4000c1e9900 */
[----:B--2---:R-:W-:-:S07]  /*1260*/  FFMA R20, R9, R11, R20 ;  /* 0x0000000b09147223 */ /* 0x004fce0000000014 */
.L_x_33:
[----:B------:R-:W-:Y:S05]  /*1270*/  BSYNC.RECONVERGENT B0 ;  /* 0x0000000000007941 */ /* 0x000fea0003800200 */
.L_x_32:
[----:B------:R-:W0:Y:S01]  /*1280*/  LDCU UR5, c[0x0][0x388] ;  /* 0x00007100ff0577ac */ /* 0x000e220008000800 */
[----:B------:R-:W-:Y:S01]  /*1290*/  UIADD3 UR4, UPT, UPT, UR4, 0x1, URZ ;  /* 0x0000000104047890 */ /* 0x000fe2000fffe0ff */
[----:B------:R-:W-:Y:S01]  /*12a0*/  BAR.SYNC.DEFER_BLOCKING 0x0 ;  /* 0x0000000000007b1d */ /* 0x000fe20000010000 */
[----:B0-----:R-:W-:-:S13]  /*12b0*/  ISETP.GE.AND P0, PT, R5, UR5, PT ;  /* 0x0000000505007c0c */ /* 0x001fda000bf06270 */
[----:B------:R-:W-:Y:S05]  /*12c0*/  @!P0 BRA `(.L_x_58) ;  /* 0xffffffec00e88947 */ /* 0x000fea000383ffff */
.L_x_28:
[----:B------:R-:W-:Y:S05]  /*12d0*/  @!P1 BRA `(.L_x_59) ;  /* 0xffffffec00989947 */ /* 0x000fea000383ffff */
.L_x_27:
[----:B------:R-:W0:Y:S01]  /*12e0*/  S2UR UR5, SR_CgaCtaId ;  /* 0x00000000000579c3 */ /* 0x000e220000008800 */
[----:B------:R-:W-:Y:S01]  /*12f0*/  UMOV UR4, 0x400 ;  /* 0x0000040000047882 */ /* 0x000fe20000000000 */
[----:B---3--:R-:W-:Y:S01]  /*1300*/  ISETP.GE.U32.AND P0, PT, R21, 0x2, PT ;  /* 0x000000021500780c */ /* 0x008fe20003f06070 */
[----:B0-----:R-:W-:-:S06]  /*1310*/  ULEA UR4, UR5, UR4, 0x18 ;  /* 0x0000000405047291 */ /* 0x001fcc000f8ec0ff */
[----:B------:R-:W-:-:S05]  /*1320*/  LEA R3, R23, UR4, 0x2 ;  /* 0x0000000417037c11 */ /* 0x000fca000f8e10ff */
[----:B------:R0:W-:Y:S01]  /*1330*/  STS [R3], R20 ;  /* 0x0000001403007388 */ /* 0x0001e20000000800 */
[----:B------:R-:W-:Y:S05]  /*1340*/  @!P0 BRA `(.L_x_60) ;  /* 0x0000000000348947 */ /* 0x000fea0003800000 */
[----:B------:R-:W-:-:S07]  /*1350*/  HFMA2 R0, -RZ, RZ, 0, 5.9604644775390625e-08 ;  /* 0x00000001ff007431 */ /* 0x000fce00000001ff */
.L_x_61:
[----:B------:R-:W-:Y:S01]  /*1360*/  BAR.SYNC.DEFER_BLOCKING 0x0 ;  /* 0x0000000000007b1d */ /* 0x000fe20000010000 */
[----:B------:R-:W-:Y:S02]  /*1370*/  LOP3.LUT P0, RZ, R0, R23, RZ, 0xc0, !PT ;  /* 0x0000001700ff7212 */ /* 0x000fe4000780c0ff */
[----:B------:R-:W-:-:S04]  /*1380*/  IADD3 R2, PT, PT, R23, R0, RZ ;  /* 0x0000000017027210 */ /* 0x000fc80007ffe0ff */
[----:B------:R-:W-:-:S13]  /*1390*/  ISETP.GE.U32.OR P0, PT, R2, R21, P0 ;  /* 0x000000150200720c */ /* 0x000fda0000706470 */
[C---:B------:R-:W-:Y:S02]  /*13a0*/  @!P0 LEA R2, R0.reuse, R3, 0x2 ;  /* 0x0000000300028211 */ /* 0x040fe400078e10ff */
[----:B------:R-:W-:Y:S01]  /*13b0*/  SHF.L.U32 R0, R0, 0x1, RZ ;  /* 0x0000000100007819 */ /* 0x000fe200000006ff */
[----:B------:R-:W-:Y:S04]  /*13c0*/  @!P0 LDS R5, [R3] ;  /* 0x0000000003058984 */ /* 0x000fe80000000800 */
[----:B------:R-:W1:Y:S02]  /*13d0*/  @!P0 LDS R2, [R2] ;  /* 0x0000000002028984 */ /* 0x000e640000000800 */
[----:B-1----:R-:W-:-:S05]  /*13e0*/  @!P0 FADD R4, R2, R5 ;  /* 0x0000000502048221 */ /* 0x002fca0000000000 */
[----:B------:R1:W-:Y:S01]  /*13f0*/  @!P0 STS [R3], R4 ;  /* 0x0000000403008388 */ /* 0x0003e20000000800 */
[----:B------:R-:W-:-:S13]  /*1400*/  ISETP.GE.U32.AND P0, PT, R0, R21, PT ;  /* 0x000000150000720c */ /* 0x000fda0003f06070 */
[----:B-1----:R-:W-:Y:S05]  /*1410*/  @!P0 BRA `(.L_x_61) ;  /* 0xfffffffc00d08947 */ /* 0x002fea000383ffff */
.L_x_60:
[----:B------:R-:W-:Y:S01]  /*1420*/  ISETP.NE.AND P0, PT, R23, RZ, PT ;  /* 0x000000ff1700720c */ /* 0x000fe20003f05270 */
[----:B------:R-:W1:-:S12]  /*1430*/  LDCU UR4, c[0x0][0x380] ;  /* 0x00007000ff0477ac */ /* 0x000e580008000800 */
[----:B0-----:R-:W0:Y:S01]  /*1440*/  @!P0 S2R R3, SR_CgaCtaId ;  /* 0x0000000000038919 */ /* 0x001e220000008800 */
[----:B------:R-:W-:-:S04]  /*1450*/  @!P0 MOV R0, 0x400 ;  /* 0x0000040000008802 */ /* 0x000fc80000000f00 */
[----:B0-----:R-:W-:Y:S02]  /*1460*/  @!P0 LEA R5, R3, R0, 0x18 ;  /* 0x0000000003058211 */ /* 0x001fe400078ec0ff */
[----:B------:R-:W0:Y:S04]  /*1470*/  @!P0 LDC.64 R2, c[0x0][0x3a8] ;  /* 0x0000ea00ff028b82 */ /* 0x000e280000000a00 */
[----:B------:R-:W2:Y:S04]  /*1480*/  @!P0 LDS R5, [R5] ;  /* 0x0000000005058984 */ /* 0x000ea80000000800 */
[----:B------:R-:W3:Y:S01]  /*1490*/  LDC R0, c[0x0][0x370] ;  /* 0x0000dc00ff007b82 */ /* 0x000ee20000000800 */
[----:B0-----:R-:W-:Y:S01]  /*14a0*/  @!P0 IMAD.WIDE R2, R19, 0x4, R2 ;  /* 0x0000000413028825 */ /* 0x001fe200078e0202 */
[----:B---3--:R-:W-:-:S04]  /*14b0*/  IADD3 R19, PT, PT, R0, R19, RZ ;  /* 0x0000001300137210 */ /* 0x008fc80007ffe0ff */
[----:B--2---:R0:W-:Y:S02]  /*14c0*/  @!P0 STG.E desc[UR8][R2.64], R5 ;  /* 0x0000000502008986 */ /* 0x0041e4000c101908 */
[----:B------:R-:W-:Y:S01]  /*14d0*/  BAR.SYNC.DEFER_BLOCKING 0x0 ;  /* 0x0000000000007b1d */ /* 0x000fe20000010000 */
[----:B-1----:R-:W-:-:S13]  /*14e0*/  ISETP.GE.AND P0, PT, R19, UR4, PT ;  /* 0x0000000413007c0c */ /* 0x002fda000bf06270 */
[----:B0-----:R-:W-:Y:S05]  /*14f0*/  @!P0 BRA `(.L_x_62) ;  /* 0xffffffe800f88947 */ /* 0x001fea000383ffff */
[----:B------:R-:W-:Y:S05]  /*1500*/  EXIT ;  /* 0x000000000000794d */ /* 0x000fea0003800000 */
        .weak           $__internal_0_$__cuda_sm20_sqrt_rn_f32_slowpath
        .type           $__internal_0_$__cuda_sm20_sqrt_rn_f32_slowpath,@function
        .size           $__internal_0_$__cuda_sm20_sqrt_rn_f32_slowpath,(.L_x_134 - $__internal_0_$__cuda_sm20_sqrt_rn_f32_slowpath)
$__internal_0_$__cuda_sm20_sqrt_rn_f32_slowpath:
[----:B------:R-:W-:-:S13]  /*1510*/  LOP3.LUT P0, RZ, R8, 0x7fffffff, RZ, 0xc0, !PT ;  /* 0x7fffffff08ff7812 */ /* 0x000fda000780c0ff */
[----:B------:R-:W-:Y:S01]  /*1520*/  @!P0 MOV R11, R8 ;  /* 0x00000008000b8202 */ /* 0x000fe20000000f00 */
[----:B------:R-:W-:Y:S06]  /*1530*/  @!P0 BRA `(.L_x_63) ;  /* 0x0000000000408947 */ /* 0x000fec0003800000 */
[----:B------:R-:W-:-:S13]  /*1540*/  FSETP.GEU.FTZ.AND P0, PT, R8, RZ, PT ;  /* 0x000000ff0800720b */ /* 0x000fda0003f1e000 */
[----:B------:R-:W-:Y:S01]  /*1550*/  @!P0 MOV R11, 0x7fffffff ;  /* 0x7fffffff000b8802 */ /* 0x000fe20000000f00 */
[----:B------:R-:W-:Y:S06]  /*1560*/  @!P0 BRA `(.L_x_63) ;  /* 0x0000000000348947 */ /* 0x000fec0003800000 */
[----:B------:R-:W-:-:S13]  /*1570*/  FSETP.GTU.FTZ.AND P0, PT, |R8|, +INF , PT ;  /* 0x7f8000000800780b */ /* 0x000fda0003f1c200 */
[----:B------:R-:W-:Y:S01]  /*1580*/  @P0 FADD.FTZ R11, R8, 1 ;  /* 0x3f800000080b0421 */ /* 0x000fe20000010000 */
[----:B------:R-:W-:Y:S06]  /*1590*/  @P0 BRA `(.L_x_63) ;  /* 0x0000000000280947 */ /* 0x000fec0003800000 */
[----:B------:R-:W-:-:S13]  /*15a0*/  FSETP.NEU.FTZ.AND P0, PT, |R8|, +INF , PT ;  /* 0x7f8000000800780b */ /* 0x000fda0003f1d200 */
[----:B------:R-:W-:-:S04]  /*15b0*/  @P0 FFMA R22, R8, 1.84467440737095516160e+19, RZ ;  /* 0x5f80000008160823 */ /* 0x000fc800000000ff */
[----:B------:R-:W0:Y:S02]  /*15c0*/  @P0 MUFU.RSQ R11, R22 ;  /* 0x00000016000b0308 */ /* 0x000e240000001400 */
[----:B0-----:R-:W-:Y:S01]  /*15d0*/  @P0 FMUL.FTZ R9, R22, R11 ;  /* 0x0000000b16090220 */ /* 0x001fe20000410000 */
[----:B------:R-:W-:Y:S01]  /*15e0*/  @P0 FMUL.FTZ R27, R11, 0.5 ;  /* 0x3f0000000b1b0820 */ /* 0x000fe20000410000 */
[----:B------:R-:W-:Y:S02]  /*15f0*/  @!P0 MOV R11, R8 ;  /* 0x00000008000b8202 */ /* 0x000fe40000000f00 */
[----:B------:R-:W-:-:S04]  /*1600*/  @P0 FADD.FTZ R26, -R9, -RZ ;  /* 0x800000ff091a0221 */ /* 0x000fc80000010100 */
[----:B------:R-:W-:-:S04]  /*1610*/  @P0 FFMA R26, R9, R26, R22 ;  /* 0x0000001a091a0223 */ /* 0x000fc80000000016 */
[----:B------:R-:W-:-:S04]  /*1620*/  @P0 FFMA R26, R26, R27, R9 ;  /* 0x0000001b1a1a0223 */ /* 0x000fc80000000009 */
[----:B------:R-:W-:-:S07]  /*1630*/  @P0 FMUL.FTZ R11, R26, 2.3283064365386962891e-10 ;  /* 0x2f8000001a0b0820 */ /* 0x000fce0000410000 */
.L_x_63:
[----:B------:R-:W-:Y:S01]  /*1640*/  HFMA2 R9, -RZ, RZ, 0, 0 ;  /* 0x00000000ff097431 */ /* 0x000fe200000001ff */
[----:B------:R-:W-:-:S04]  /*1650*/  MOV R8, R10 ;  /* 0x0000000a00087202 */ /* 0x000fc80000000f00 */
[----:B------:R-:W-:Y:S05]  /*1660*/  RET.REL.NODEC R8 `(_Z9matchcostiiiPKfS0_S0_Pf) ;  /* 0xffffffe808647950 */ /* 0x000fea0003c3ffff */
.L_x_64:
        /* <DEDUP_REMOVED lines=9> */
.L_x_134:


//--------------------- .text._Z11approxmatchiiiPKfS0_PfS1_ --------------------------
	.section	.text._Z11approxmatchiiiPKfS0_PfS1_,"ax",@progbits
	.align	128
        .global         _Z11approxmatchiiiPKfS0_PfS1_
        .type           _Z11approxmatchiiiPKfS0_PfS1_,@function
        .size           _Z11approxmatchiiiPKfS0_PfS1_,(.L_x_135 - _Z11approxmatchiiiPKfS0_PfS1_)
        .other          _Z11approxmatchiiiPKfS0_PfS1_,@"STO_CUDA_ENTRY STV_DEFAULT"
_Z11approxmatchiiiPKfS0_PfS1_:
.text._Z11approxmatchiiiPKfS0_PfS1_:
[----:B------:R-:W-:Y:S01]  /*0000*/  LDC R1, c[0x0][0x37c] ;  /* 0x0000df00ff017b82 */ /* 0x000fe20000000800 */
[----:B------:R-:W0:Y:S07]  /*0010*/  LDCU UR12, c[0x0][0x384] ;  /* 0x00007080ff0c77ac */ /* 0x000e2e0008000800 */
[----:B------:R-:W1:Y:S01]  /*0020*/  S2UR UR14, SR_CTAID.X ;  /* 0x00000000000e79c3 */ /* 0x000e620000002500 */
[----:B------:R-:W0:Y:S02]  /*0030*/  LDCU UR10, c[0x0][0x388] ;  /* 0x00007100ff0a77ac */ /* 0x000e240008000800 */
[----:B0-----:R-:W-:-:S09]  /*0040*/  UISETP.GE.AND UP0, UPT, UR12, UR10, UPT ;  /* 0x0000000a0c00728c */ /* 0x001fd2000bf06270 */
[----:B-1----:R-:W-:Y:S05]  /*0050*/  BRA.U !UP0, `(.L_x_65) ;  /* 0x0000000108707547 */ /* 0x002fea000b800000 */
[----:B------:R-:W-:Y:S01]  /*0060*/  MOV R0, UR10 ;  /* 0x0000000a00007c02 */ /* 0x000fe20008000f00 */
[----:B------:R-:W-:Y:S02]  /*0070*/  ULOP3.LUT UR4, UR12, UR10, URZ, 0x3c, !UPT ;  /* 0x0000000a0c047292 */ /* 0x000fe4000f8e3cff */
[----:B------:R-:W-:Y:S02]  /*0080*/  MOV R4, UR12 ;  /* 0x0000000c00047c02 */ /* 0x000fe40008000f00 */
[----:B------:R-:W-:Y:S02]  /*0090*/  IABS R5, R0 ;  /* 0x0000000000057213 */ /* 0x000fe40000000000 */
[----:B------:R-:W-:Y:S02]  /*00a0*/  IABS R4, R4 ;  /* 0x0000000400047213 */ /* 0x000fe40000000000 */
[----:B------:R-:W0:Y:S01]  /*00b0*/  I2F.RP R0, R5 ;  /* 0x0000000500007306 */ /* 0x000e220000209400 */
[----:B------:R-:W-:-:S02]  /*00c0*/  ISETP.LE.AND P2, PT, RZ, UR4, PT ;  /* 0x00000004ff007c0c */ /* 0x000fc4000bf43270 */
[----:B------:R-:W-:-:S05]  /*00d0*/  MOV R20, 0x3f800000 ;  /* 0x3f80000000147802 */ /* 0x000fca0000000f00 */
[----:B0-----:R-:W0:Y:S02]  /*00e0*/  MUFU.RCP R0, R0 ;  /* 0x0000000000007308 */ /* 0x001e240000001000 */
[----:B0-----:R-:W-:-:S06]  /*00f0*/  IADD3 R2, PT, PT, R0, 0xffffffe, RZ ;  /* 0x0ffffffe00027810 */ /* 0x001fcc0007ffe0ff */
[----:B------:R0:W1:Y:S02]  /*0100*/  F2I.FTZ.U32.TRUNC.NTZ R3, R2 ;  /* 0x0000000200037305 */ /* 0x000064000021f000 */
[----:B0-----:R-:W-:Y:S01]  /*0110*/  HFMA2 R2, -RZ, RZ, 0, 0 ;  /* 0x00000000ff027431 */ /* 0x001fe200000001ff */
[----:B-1----:R-:W-:-:S05]  /*0120*/  IADD3 R6, PT, PT, RZ, -R3, RZ ;  /* 0x80000003ff067210 */ /* 0x002fca0007ffe0ff */
[----:B------:R-:W-:-:S04]  /*0130*/  IMAD R7, R6, R5, RZ ;  /* 0x0000000506077224 */ /* 0x000fc800078e02ff */
[----:B------:R-:W-:-:S06]  /*0140*/  IMAD.HI.U32 R3, R3, R7, R2 ;  /* 0x0000000703037227 */ /* 0x000fcc00078e0002 */
[----:B------:R-:W-:-:S05]  /*0150*/  IMAD.HI.U32 R3, R3, R4, RZ ;  /* 0x0000000403037227 */ /* 0x000fca00078e00ff */
[----:B------:R-:W-:-:S05]  /*0160*/  IADD3 R0, PT, PT, -R3, RZ, RZ ;  /* 0x000000ff03007210 */ /* 0x000fca0007ffe1ff */
[----:B------:R-:W-:-:S05]  /*0170*/  IMAD R0, R5, R0, R4 ;  /* 0x0000000005007224 */ /* 0x000fca00078e0204 */
[----:B------:R-:W-:-:S13]  /*0180*/  ISETP.GT.U32.AND P1, PT, R5, R0, PT ;  /* 0x000000000500720c */ /* 0x000fda0003f24070 */
[-C--:B------:R-:W-:Y:S02]  /*0190*/  @!P1 IADD3 R0, PT, PT, R0, -R5.reuse, RZ ;  /* 0x8000000500009210 */ /* 0x080fe40007ffe0ff */
[----:B------:R-:W-:Y:S02]  /*01a0*/  @!P1 IADD3 R3, PT, PT, R3, 0x1, RZ ;  /* 0x0000000103039810 */ /* 0x000fe40007ffe0ff */
[----:B------:R-:W-:Y:S02]  /*01b0*/  ISETP.GE.U32.AND P0, PT, R0, R5, PT ;  /* 0x000000050000720c */ /* 0x000fe40003f06070 */
[----:B------:R-:W-:-:S11]  /*01c0*/  ISETP.NE.AND P1, PT, RZ, UR10, PT ;  /* 0x0000000aff007c0c */ /* 0x000fd6000bf25270 */
[----:B------:R-:W-:-:S04]  /*01d0*/  @P0 IADD3 R3, PT, PT, R3, 0x1, RZ ;  /* 0x0000000103030810 */ /* 0x000fc80007ffe0ff */
[----:B------:R-:W-:Y:S02]  /*01e0*/  @!P2 IADD3 R3, PT, PT, -R3, RZ, RZ ;  /* 0x000000ff0303a210 */ /* 0x000fe40007ffe1ff */
[----:B------:R-:W-:-:S04]  /*01f0*/  @!P1 LOP3.LUT R3, RZ, UR10, RZ, 0x33, !PT ;  /* 0x0000000aff039c12 */ /* 0x000fc8000f8e33ff */
[----:B------:R-:W-:Y:S01]  /*0200*/  I2FP.F32.S32 R21, R3 ;  /* 0x0000000300157245 */ /* 0x000fe20000201400 */
[----:B------:R-:W-:Y:S06]  /*0210*/  BRA `(.L_x_66) ;  /* 0x00000000006c7947 */ /* 0x000fec0003800000 */
.L_x_65:
        /* <DEDUP_REMOVED lines=26> */
[----:B------:R-:W-:-:S07]  /*03c0*/  I2FP.F32.S32 R20, R3 ;  /* 0x0000000300147245 */ /* 0x000fce0000201400 */
.L_x_66:
[----:B------:R-:W0:Y:S02]  /*03d0*/  LDCU UR4, c[0x0][0x380] ;  /* 0x00007000ff0477ac */ /* 0x000e240008000800 */
[----:B0-----:R-:W-:-:S06]  /*03e0*/  UISETP.GE.AND UP0, UPT, UR14, UR4, UPT ;  /* 0x000000040e00728c */ /* 0x001fcc000bf06270 */
[----:B------:R-:W-:-:S13]  /*03f0*/  PLOP3.LUT P0, PT, PT, PT, UP0, 0x80, 0x8 ;  /* 0x000000000008781c */ /* 0x000fda0003f0f008 */
[----:B------:R-:W-:Y:S05]  /*0400*/  @P0 EXIT ;  /* 0x000000000000094d */ /* 0x000fea0003800000 */
[----:B------:R-:W0:Y:S01]  /*0410*/  LDCU.64 UR8, c[0x0][0x3a8] ;  /* 0x00007500ff0877ac */ /* 0x000e220008000a00 */
[----:B------:R-:W1:Y:S01]  /*0420*/  LDC R3, c[0x0][0x360] ;  /* 0x0000d800ff037b82 */ /* 0x000e620000000800 */
[----:B------:R-:W-:Y:S01]  /*0430*/  UIADD3 UR4, UPT, UPT, UR12, UR10, URZ ;  /* 0x0000000a0c047290 */ /* 0x000fe2000fffe0ff */
[----:B------:R-:W2:Y:S03]  /*0440*/  LDCU.64 UR18, c[0x0][0x358] ;  /* 0x00006b00ff1277ac */ /* 0x000ea60008000a00 */
[----:B------:R-:W-:-:S04]  /*0450*/  UIMAD UR4, UR14, UR4, URZ ;  /* 0x000000040e0472a4 */ /* 0x000fc8000f8e02ff */
[----:B------:R-:W-:-:S04]  /*0460*/  USHF.L.U32 UR4, UR4, 0x1, URZ ;  /* 0x0000000104047899 */ /* 0x000fc800080006ff */
[----:B0-----:R-:W-:-:S04]  /*0470*/  UIMAD.WIDE.U32 UR8, UR4, 0x4, UR8 ;  /* 0x00000004040878a5 */ /* 0x001fc8000f8e0008 */
[----:B------:R-:W-:-:S04]  /*0480*/  UIMAD.WIDE UR16, UR12, 0x4, UR8 ;  /* 0x000000040c1078a5 */ /* 0x000fc8000f8e0208 */
[----:B------:R-:W-:-:S04]  /*0490*/  UIMAD.WIDE UR10, UR10, 0x4, UR16 ;  /* 0x000000040a0a78a5 */ /* 0x000fc8000f8e0210 */
[----:B--2---:R-:W-:-:S12]  /*04a0*/  UIMAD.WIDE UR12, UR12, 0x4, UR10 ;  /* 0x000000040c0c78a5 */ /* 0x004fd8000f8e020a */
.L_x_121:
[----:B------:R-:W0:Y:S01]  /*04b0*/  S2R R0, SR_TID.X ;  /* 0x0000000000007919 */ /* 0x000e220000002100 */
[----:B--2---:R-:W2:Y:S01]  /*04c0*/  LDCU UR4, c[0x0][0x384] ;  /* 0x00007080ff0477ac */ /* 0x004ea20008000800 */
[----:B------:R-:W-:Y:S01]  /*04d0*/  BSSY.RECONVERGENT B0, `(.L_x_67) ;  /* 0x0000013000007945 */ /* 0x000fe20003800200 */
[----:B------:R-:W2:Y:S01]  /*04e0*/  LDCU UR5, c[0x0][0x388] ;  /* 0x00007100ff0577ac */ /* 0x000ea20008000800 */
[----:B---3--:R-:W3:Y:S01]  /*04f0*/  LDCU UR6, c[0x0][0x384] ;  /* 0x00007080ff0677ac */ /* 0x008ee20008000800 */
[----:B----4-:R-:W4:Y:S01]  /*0500*/  LDCU UR7, c[0x0][0x388] ;  /* 0x00007100ff0777ac */ /* 0x010f220008000800 */
[----:B--2---:R-:W-:-:S06]  /*0510*/  UIMAD UR4, UR4, UR5, URZ ;  /* 0x00000005040472a4 */ /* 0x004fcc000f8e02ff */
[C---:B0-----:R-:W-:Y:S02]  /*0520*/  ISETP.GE.AND P0, PT, R0.reuse, UR4, PT ;  /* 0x0000000400007c0c */ /* 0x041fe4000bf06270 */
[C---:B---3--:R-:W-:Y:S02]  /*0530*/  ISETP.GE.AND P1, PT, R0.reuse, UR6, PT ;  /* 0x0000000600007c0c */ /* 0x048fe4000bf26270 */
[----:B----4-:R-:W-:-:S09]  /*0540*/  ISETP.GE.AND P2, PT, R0, UR7, PT ;  /* 0x0000000700007c0c */ /* 0x010fd2000bf46270 */
[----:B-----5:R-:W-:Y:S05]  /*0550*/  @P0 BRA `(.L_x_68) ;  /* 0x0000000000280947 */ /* 0x020fea0003800000 */
[----:B------:R-:W0:Y:S01]  /*0560*/  LDC.64 R6, c[0x0][0x3a0] ;  /* 0x0000e800ff067b82 */ /* 0x000e220000000a00 */
[----:B------:R-:W-:Y:S02]  /*0570*/  MOV R9, UR4 ;  /* 0x0000000400097c02 */ /* 0x000fe40008000f00 */
[----:B------:R-:W-:-:S03]  /*0580*/  MOV R2, R0 ;  /* 0x0000000000027202 */ /* 0x000fc60000000f00 */
[----:B------:R-:W-:-:S07]  /*0590*/  IMAD R9, R9, UR14, RZ ;  /* 0x0000000e09097c24 */ /* 0x000fce000f8e02ff */
.L_x_69:
[-C--:B--2---:R-:W-:Y:S02]  /*05a0*/  IADD3 R5, PT, PT, R9, R2.reuse, RZ ;  /* 0x0000000209057210 */ /* 0x084fe40007ffe0ff */
[----:B-1----:R-:W-:-:S03]  /*05b0*/  IADD3 R2, PT, PT, R3, R2, RZ ;  /* 0x0000000203027210 */ /* 0x002fc60007ffe0ff */
[----:B0-----:R-:W-:Y:S01]  /*05c0*/  IMAD.WIDE R4, R5, 0x4, R6 ;  /* 0x0000000405047825 */ /* 0x001fe200078e0206 */
[----:B------:R-:W-:-:S04]  /*05d0*/  ISETP.GE.AND P0, PT, R2, UR4, PT ;  /* 0x0000000402007c0c */ /* 0x000fc8000bf06270 */
[----:B------:R2:W-:Y:S09]  /*05e0*/  STG.E desc[UR18][R4.64], RZ ;  /* 0x000000ff04007986 */ /* 0x0005f2000c101912 */
[----:B------:R-:W-:Y:S05]  /*05f0*/  @!P0 BRA `(.L_x_69) ;  /* 0xfffffffc00e88947 */ /* 0x000fea000383ffff */
.L_x_68:
[----:B------:R-:W-:Y:S05]  /*0600*/  BSYNC.RECONVERGENT B0 ;  /* 0x0000000000007941 */ /* 0x000fea0003800200 */
.L_x_67:
[----:B------:R-:W-:Y:S04]  /*0610*/  BSSY.RECONVERGENT B0, `(.L_x_70) ;  /* 0x0000009000007945 */ /* 0x000fe80003800200 */
[----:B------:R-:W-:Y:S05]  /*0620*/  @P1 BRA `(.L_x_71) ;  /* 0x00000000001c1947 */ /* 0x000fea0003800000 */
[----:B------:R-:W-:-:S07]  /*0630*/  MOV R2, R0 ;  /* 0x0000000000027202 */ /* 0x000fce0000000f00 */
.L_x_72:
[----:B--2---:R-:W-:-:S05]  /*0640*/  HFMA2 R5, -RZ, RZ, 0, 2.384185791015625e-07 ;  /* 0x00000004ff057431 */ /* 0x004fca00000001ff */
[----:B------:R-:W-:Y:S01]  /*0650*/  IMAD.WIDE R4, R2, R5, UR8 ;  /* 0x0000000802047e25 */ /* 0x000fe2000f8e0205 */
[----:B-1----:R-:W-:-:S04]  /*0660*/  IADD3 R2, PT, PT, R3, R2, RZ ;  /* 0x0000000203027210 */ /* 0x002fc80007ffe0ff */
[----:B------:R0:W-:Y:S01]  /*0670*/  STG.E desc[UR18][R4.64], R20 ;  /* 0x0000001404007986 */ /* 0x0001e2000c101912 */
[----:B------:R-:W-:-:S13]  /*0680*/  ISETP.GE.AND P0, PT, R2, UR6, PT ;  /* 0x0000000602007c0c */ /* 0x000fda000bf06270 */
[----:B0-----:R-:W-:Y:S05]  /*0690*/  @!P0 BRA `(.L_x_72) ;  /* 0xfffffffc00e88947 */ /* 0x001fea000383ffff */
.L_x_71:
[----:B------:R-:W-:Y:S05]  /*06a0*/  BSYNC.RECONVERGENT B0 ;  /* 0x0000000000007941 */ /* 0x000fea0003800200 */
.L_x_70:
[----:B------:R-:W-:Y:S04]  /*06b0*/  BSSY.RECONVERGENT B0, `(.L_x_73) ;  /* 0x0000009000007945 */ /* 0x000fe80003800200 */
[----:B------:R-:W-:Y:S05]  /*06c0*/  @P2 BRA `(.L_x_74) ;  /* 0x00000000001c2947 */ /* 0x000fea0003800000 */
[----:B------:R-:W-:-:S07]  /*06d0*/  MOV R2, R0 ;  /* 0x0000000000027202 */ /* 0x000fce0000000f00 */
.L_x_75:
[----:B--2---:R-:W-:-:S05]  /*06e0*/  HFMA2 R5, -RZ, RZ, 0, 2.384185791015625e-07 ;  /* 0x00000004ff057431 */ /* 0x004fca00000001ff */
[----:B------:R-:W-:Y:S01]  /*06f0*/  IMAD.WIDE R4, R2, R5, UR16 ;  /* 0x0000001002047e25 */ /* 0x000fe2000f8e0205 */
[----:B-1----:R-:W-:-:S04]  /*0700*/  IADD3 R2, PT, PT, R3, R2, RZ ;  /* 0x0000000203027210 */ /* 0x002fc80007ffe0ff */
[----:B------:R0:W-:Y:S01]  /*0710*/  STG.E desc[UR18][R4.64], R21 ;  /* 0x0000001504007986 */ /* 0x0001e2000c101912 */
[----:B------:R-:W-:-:S13]  /*0720*/  ISETP.GE.AND P0, PT, R2, UR7, PT ;  /* 0x0000000702007c0c */ /* 0x000fda000bf06270 */
[----:B0-----:R-:W-:Y:S05]  /*0730*/  @!P0 BRA `(.L_x_75) ;  /* 0xfffffffc00e88947 */ /* 0x001fea000383ffff */
.L_x_74:
[----:B------:R-:W-:Y:S05]  /*0740*/  BSYNC.RECONVERGENT B0 ;  /* 0x0000000000007941 */ /* 0x000fea0003800200 */
.L_x_73:
[----:B------:R-:W-:Y:S06]  /*0750*/  BAR.SYNC.DEFER_BLOCKING 0x0 ;  /* 0x0000000000007b1d */ /* 0x000fec0000010000 */
[----:B------:R-:W-:-:S05]  /*0760*/  UMOV UR22, 0x7 ;  /* 0x0000000700167882 */ /* 0x000fca0000000000 */
.L_x_120:
[----:B------:R-:W-:Y:S01]  /*0770*/  UISETP.NE.AND UP0, UPT, UR22, -0x2, UPT ;  /* 0xfffffffe1600788c */ /* 0x000fe2000bf05270 */
[----:B------:R-:W-:Y:S01]  /*0780*/  HFMA2 R2, -RZ, RZ, 1.875, 0 ;  /* 0x3f800000ff027431 */ /* 0x000fe200000001ff */
[----:B0-----:R-:W0:Y:S04]  /*0790*/  LDCU UR4, c[0x0][0x384] ;  /* 0x00007080ff0477ac */ /* 0x001e280008000800 */
[----:B------:R-:W-:Y:S01]  /*07a0*/  PLOP3.LUT P3, PT, PT, PT, UP0, 0x80, 0x8 ;  /* 0x000000000008781c */ /* 0x000fe20003f6f008 */
[----:B------:R-:W-:Y:S02]  /*07b0*/  UISETP.NE.AND UP0, UPT, UR22, URZ, UPT ;  /* 0x000000ff1600728c */ /* 0x000fe4000bf05270 */
[----:B0-----:R-:W-:-:S07]  /*07c0*/  UISETP.GE.AND UP1, UPT, UR4, 0x1, UPT ;  /* 0x000000010400788c */ /* 0x001fce000bf26270 */
[----:B-12345:R-:W-:Y:S05]  /*07d0*/  BRA.U !UP0, `(.L_x_76) ;  /* 0x0000000108847547 */ /* 0x03efea000b800000 */
[----:B------:R-:W-:Y:S01]  /*07e0*/  FFMA R2, RZ, 1.4426950216293334961, RZ ;  /* 0x3fb8aa3bff027823 */ /* 0x000fe200000000ff */
[----:B------:R-:W-:-:S03]  /*07f0*/  I2FP.F32.S32 R11, UR22 ;  /* 0x00000016000b7c45 */ /* 0x000fc60008201400 */
[----:B------:R-:W-:Y:S01]  /*0800*/  FADD R2, RZ, R2 ;  /* 0x00000002ff027221 */ /* 0x000fe20000000000 */
[----:B------:R-:W-:-:S03]  /*0810*/  FSETP.NAN.AND P2, PT, |R11|, |R11|, PT ;  /* 0x4000000b0b00720b */ /* 0x000fc60003f48200 */
[----:B------:R-:W-:-:S04]  /*0820*/  FFMA R2, RZ, RZ, R2 ;  /* 0x000000ffff027223 */ /* 0x000fc80000000002 */
[----:B--2---:R-:W-:-:S04]  /*0830*/  FFMA R4, RZ, RZ, R2 ;  /* 0x000000ffff047223 */ /* 0x004fc80000000002 */
[----:B------:R-:W-:-:S04]  /*0840*/  FADD R7, R4, 2 ;  /* 0x4000000004077421 */ /* 0x000fc80000000000 */
[C---:B------:R-:W-:Y:S01]  /*0850*/  FMUL R2, R7.reuse, R11 ;  /* 0x0000000b07027220 */ /* 0x040fe20000400000 */
[----:B------:R-:W-:-:S03]  /*0860*/  FADD R9, R7, -2 ;  /* 0xc000000007097421 */ /* 0x000fc60000000000 */
[----:B------:R-:W0:Y:S01]  /*0870*/  FRND R5, R2 ;  /* 0x0000000200057307 */ /* 0x000e220000201000 */
[----:B------:R-:W-:Y:S01]  /*0880*/  FADD R9, R4, -R9 ;  /* 0x8000000904097221 */ /* 0x000fe20000000000 */
[----:B------:R-:W-:Y:S01]  /*0890*/  FFMA R4, R7, R11, -R2 ;  /* 0x0000000b07047223 */ /* 0x000fe20000000802 */
[----:B------:R-:W-:-:S03]  /*08a0*/  FSETP.GT.AND P1, PT, |R2|, 152, PT ;  /* 0x431800000200780b */ /* 0x000fc60003f24200 */
[----:B------:R-:W-:Y:S01]  /*08b0*/  FFMA R7, R9, R11, R4 ;  /* 0x0000000b09077223 */ /* 0x000fe20000000004 */
[----:B------:R-:W-:Y:S01]  /*08c0*/  MOV R9, 0x391fcb8e ;  /* 0x391fcb8e00097802 */ /* 0x000fe20000000f00 */
[----:B------:R-:W2:Y:S01]  /*08d0*/  F2I.NTZ R6, R2 ;  /* 0x0000000200067305 */ /* 0x000ea20000203100 */
[----:B0-----:R-:W-:Y:S01]  /*08e0*/  FADD R4, R2, -R5 ;  /* 0x8000000502047221 */ /* 0x001fe20000000000 */
[----:B------:R-:W-:-:S03]  /*08f0*/  FSETP.GT.AND P0, PT, R5, RZ, PT ;  /* 0x000000ff0500720b */ /* 0x000fc60003f04000 */
[----:B------:R-:W-:Y:S01]  /*0900*/  FADD R4, R4, R7 ;  /* 0x0000000704047221 */ /* 0x000fe20000000000 */
[----:B------:R-:W-:Y:S02]  /*0910*/  SEL R5, RZ, 0x83000000, P0 ;  /* 0x83000000ff057807 */ /* 0x000fe40000000000 */
[----:B------:R-:W-:Y:S01]  /*0920*/  FSETP.GEU.AND P0, PT, R2, RZ, PT ;  /* 0x000000ff0200720b */ /* 0x000fe20003f0e000 */
[----:B------:R-:W-:Y:S01]  /*0930*/  FFMA R7, R4, R9, 0.0013391353422775864601 ;  /* 0x3aaf85ed04077423 */ /* 0x000fe20000000009 */
[----:B--2---:R-:W-:Y:S02]  /*0940*/  LEA R6, R6, -R5, 0x17 ;  /* 0x8000000506067211 */ /* 0x004fe400078eb8ff */
[----:B------:R-:W-:Y:S01]  /*0950*/  FSEL R2, RZ, +INF , !P0 ;  /* 0x7f800000ff027808 */ /* 0x000fe20004000000 */
[----:B------:R-:W-:-:S04]  /*0960*/  FFMA R7, R4, R7, 0.0096188392490148544312 ;  /* 0x3c1d985604077423 */ /* 0x000fc80000000007 */
[----:B------:R-:W-:-:S04]  /*0970*/  FFMA R7, R4, R7, 0.055503588169813156128 ;  /* 0x3d6357bb04077423 */ /* 0x000fc80000000007 */
[----:B------:R-:W-:-:S04]  /*0980*/  FFMA R7, R4, R7, 0.24022644758224487305 ;  /* 0x3e75fdec04077423 */ /* 0x000fc80000000007 */
[----:B------:R-:W-:Y:S01]  /*0990*/  FFMA R9, R4, R7, 0.69314718246459960938 ;  /* 0x3f31721804097423 */ /* 0x000fe20000000007 */
[----:B------:R-:W-:-:S03]  /*09a0*/  IADD3 R7, PT, PT, R5, 0x7f000000, RZ ;  /* 0x7f00000005077810 */ /* 0x000fc60007ffe0ff */
[----:B------:R-:W-:-:S04]  /*09b0*/  FFMA R4, R4, R9, 1 ;  /* 0x3f80000004047423 */ /* 0x000fc80000000009 */
[----:B------:R-:W-:-:S04]  /*09c0*/  FMUL R7, R7, R4 ;  /* 0x0000000407077220 */ /* 0x000fc80000400000 */
[----:B------:R-:W-:Y:S01]  /*09d0*/  @!P1 FMUL R2, R6, R7 ;  /* 0x0000000706029220 */ /* 0x000fe20000400000 */
[----:B------:R-:W-:-:S07]  /*09e0*/  @P2 FADD R2, R11, 4 ;  /* 0x408000000b022421 */ /* 0x000fce0000000000 */
.L_x_76:
[----:B------:R-:W-:Y:S01]  /*09f0*/  FSEL R2, -R2, RZ, P3 ;  /* 0x000000ff02027208 */ /* 0x000fe20001800100 */
[----:B------:R-:W-:Y:S06]  /*0a00*/  BRA.U !UP1, `(.L_x_77) ;  /* 0x0000000d09807547 */ /* 0x000fec000b800000 */
[----:B------:R-:W-:-:S07]  /*0a10*/  MOV R27, RZ ;  /* 0x000000ff001b7202 */ /* 0x000fce0000000f00 */
.L_x_91:
[----:B0-----:R-:W0:Y:S01]  /*0a20*/  LDCU UR4, c[0x0][0x384] ;  /* 0x00007080ff0477ac */ /* 0x001e220008000800 */
[----:B------:R-:W-:Y:S01]  /*0a30*/  IADD3 R22, PT, PT, R0, R27, RZ ;  /* 0x0000001b00167210 */ /* 0x000fe20007ffe0ff */
[----:B-----5:R-:W-:Y:S01]  /*0a40*/  HFMA2 R25, -RZ, RZ, 0, 0 ;  /* 0x00000000ff197431 */ /* 0x020fe200000001ff */
[----:B------:R-:W-:Y:S01]  /*0a50*/  MOV R26, RZ ;  /* 0x000000ff001a7202 */ /* 0x000fe20000000f00 */
[----:B------:R-:W-:Y:S01]  /*0a60*/  HFMA2 R23, -RZ, RZ, 0, 0 ;  /* 0x00000000ff177431 */ /* 0x000fe200000001ff */
[----:B------:R-:W3:Y:S01]  /*0a70*/  LDCU UR5, c[0x0][0x388] ;  /* 0x00007100ff0577ac */ /* 0x000ee20008000800 */
[----:B0-----:R-:W-:Y:S02]  /*0a80*/  ISETP.GE.AND P0, PT, R22, UR4, PT ;  /* 0x0000000416007c0c */ /* 0x001fe4000bf06270 */
[----:B------:R-:W-:-:S11]  /*0a90*/  MOV R7, UR4 ;  /* 0x0000000400077c02 */ /* 0x000fd60008000f00 */
[----:B--2---:R-:W0:Y:S01]  /*0aa0*/  @!P0 LDC.64 R4, c[0x0][0x390] ;  /* 0x0000e400ff048b82 */ /* 0x004e220000000a00 */
[----:B------:R-:W-:-:S05]  /*0ab0*/  @!P0 IMAD R6, R7, UR14, R22 ;  /* 0x0000000e07068c24 */ /* 0x000fca000f8e0216 */
[----:B------:R-:W-:-:S05]  /*0ac0*/  @!P0 LEA R7, R6, R6, 0x1 ;  /* 0x0000000606078211 */ /* 0x000fca00078e08ff */
[----:B0-----:R-:W-:-:S05]  /*0ad0*/  @!P0 IMAD.WIDE R4, R7, 0x4, R4 ;  /* 0x0000000407048825 */ /* 0x001fca00078e0204 */
[----:B------:R0:W5:Y:S04]  /*0ae0*/  @!P0 LDG.E.CONSTANT R25, desc[UR18][R4.64] ;  /* 0x0000001204198981 */ /* 0x000168000c1e9900 */
[----:B------:R0:W5:Y:S04]  /*0af0*/  @!P0 LDG.E.CONSTANT R26, desc[UR18][R4.64+0x4] ;  /* 0x00000412041a8981 */ /* 0x000168000c1e9900 */
[----:B------:R0:W5:Y:S01]  /*0b00*/  @!P0 LDG.E.CONSTANT R23, desc[UR18][R4.64+0x8] ;  /* 0x0000081204178981 */ /* 0x000162000c1e9900 */
[----:B---3--:R-:W-:Y:S01]  /*0b10*/  UISETP.GE.AND UP0, UPT, UR5, 0x1, UPT ;  /* 0x000000010500788c */ /* 0x008fe2000bf06270 */
[----:B-1----:R-:W-:-:S02]  /*0b20*/  IADD3 R27, PT, PT, R3, R27, RZ ;  /* 0x0000001b031b7210 */ /* 0x002fc40007ffe0ff */
[----:B------:R-:W-:Y:S02]  /*0b30*/  MOV R24, 0x3089705f ;  /* 0x3089705f00187802 */ /* 0x000fe40000000f00 */
[----:B------:R-:W-:-:S04]  /*0b40*/  ISETP.GE.AND P2, PT, R27, UR4, PT ;  /* 0x000000041b007c0c */ /* 0x000fc8000bf46270 */
[----:B0-----:R-:W-:Y:S09]  /*0b50*/  BRA.U !UP0, `(.L_x_78) ;  /* 0x0000000908c87547 */ /* 0x001ff2000b800000 */
[----:B------:R-:W-:Y:S01]  /*0b60*/  MOV R24, 0x3089705f ;  /* 0x3089705f00187802 */ /* 0x000fe20000000f00 */
[----:B------:R-:W-:Y:S01]  /*0b70*/  UMOV UR4, URZ ;  /* 0x000000ff00047c82 */ /* 0x000fe20008000000 */
[----:B------:R-:W-:-:S05]  /*0b80*/  UMOV UR5, URZ ;  /* 0x000000ff00057c82 */ /* 0x000fca0008000000 */
.L_x_86:
[----:B------:R-:W0:Y:S01]  /*0b90*/  LDCU UR23, c[0x0][0x388] ;  /* 0x00007100ff1777ac */ /* 0x000e220008000800 */
[----:B------:R-:W-:Y:S01]  /*0ba0*/  BSSY.RECONVERGENT B0, `(.L_x_79) ;  /* 0x0000023000007945 */ /* 0x000fe20003800200 */
[----:B------:R-:W-:Y:S01]  /*0bb0*/  ULEA UR6, UR4, 0x400, 0xa ;  /* 0x0000040004067891 */ /* 0x000fe2000f8e50ff */
[----:B------:R-:W-:-:S03]  /*0bc0*/  UMOV UR15, UR5 ;  /* 0x00000005000f7c82 */ /* 0x000fc60008000000 */
[----:B0-----:R-:W-:-:S04]  /*0bd0*/  UISETP.LT.AND UP0, UPT, UR6, UR23, UPT ;  /* 0x000000170600728c */ /* 0x001fc8000bf01270 */
[----:B------:R-:W-:-:S04]  /*0be0*/  USEL UR20, UR6, UR23, UP0 ;  /* 0x0000001706147287 */ /* 0x000fc80008000000 */
[----:B------:R-:W-:-:S03]  /*0bf0*/  UIADD3 UR21, UPT, UPT, UR20, -UR5, URZ ;  /* 0x8000000514157290 */ /* 0x000fc6000fffe0ff */
[----:B------:R-:W-:-:S03]  /*0c00*/  UMOV UR5, UR6 ;  /* 0x0000000600057c82 */ /* 0x000fc60008000000 */
[----:B------:R-:W-:-:S13]  /*0c10*/  ISETP.GE.AND P0, PT, R0, UR21, PT ;  /* 0x0000001500007c0c */ /* 0x000fda000bf06270 */
[----:B------:R-:W-:Y:S05]  /*0c20*/  @P0 BRA `(.L_x_80) ;  /* 0x0000000000680947 */ /* 0x000fea0003800000 */
[----:B------:R-:W0:Y:S01]  /*0c30*/  S2UR UR7, SR_CgaCtaId ;  /* 0x00000000000779c3 */ /* 0x000e220000008800 */
[----:B------:R-:W-:Y:S01]  /*0c40*/  UMOV UR6, 0x400 ;  /* 0x0000040000067882 */ /* 0x000fe20000000000 */
[----:B------:R-:W-:Y:S02]  /*0c50*/  IADD3 R14, PT, PT, R0, UR15, RZ ;  /* 0x0000000f000e7c10 */ /* 0x000fe4000fffe0ff */
[----:B------:R-:W-:Y:S02]  /*0c60*/  MOV R5, UR23 ;  /* 0x0000001700057c02 */ /* 0x000fe40008000f00 */
[----:B------:R-:W-:-:S03]  /*0c70*/  MOV R16, R0 ;  /* 0x0000000000107202 */ /* 0x000fc60000000f00 */
[----:B------:R-:W-:-:S05]  /*0c80*/  IMAD R5, R5, UR14, R14 ;  /* 0x0000000e05057c24 */ /* 0x000fca000f8e020e */
[----:B------:R-:W-:Y:S01]  /*0c90*/  LEA R13, R5, R5, 0x1 ;  /* 0x00000005050d7211 */ /* 0x000fe200078e08ff */
[----:B0-----:R-:W-:-:S06]  /*0ca0*/  ULEA UR6, UR7, UR6, 0x18 ;  /* 0x0000000607067291 */ /* 0x001fcc000f8ec0ff */
[----:B------:R-:W-:-:S04]  /*0cb0*/  LEA R4, R0, UR6, 0x4 ;  /* 0x0000000600047c11 */ /* 0x000fc8000f8e20ff */
[----:B------:R-:W-:-:S07]  /*0cc0*/  IADD3 R12, PT, PT, R4, 0x8, RZ ;  /* 0x00000008040c7810 */ /* 0x000fce0007ffe0ff */
.L_x_81:
[----:B------:R-:W0:Y:S01]  /*0cd0*/  LDC.64 R4, c[0x0][0x398] ;  /* 0x0000e600ff047b82 */ /* 0x000e220000000a00 */
[----:B------:R-:W-:-:S05]  /*0ce0*/  HFMA2 R7, -RZ, RZ, 0, 2.384185791015625e-07 ;  /* 0x00000004ff077431 */ /* 0x000fca00000001ff */
[----:B------:R-:W-:-:S05]  /*0cf0*/  IMAD.WIDE R6, R14, R7, UR16 ;  /* 0x000000100e067e25 */ /* 0x000fca000f8e0207 */
[----:B------:R-:W2:Y:S01]  /*0d00*/  LDG.E R11, desc[UR18][R6.64] ;  /* 0x00000012060b7981 */ /* 0x000ea2000c1e1900 */
[----:B0-----:R-:W-:-:S05]  /*0d10*/  IMAD.WIDE R4, R13, 0x4, R4 ;  /* 0x000000040d047825 */ /* 0x001fca00078e0204 */
[----:B------:R-:W3:Y:S04]  /*0d20*/  LDG.E.CONSTANT R8, desc[UR18][R4.64] ;  /* 0x0000001204087981 */ /* 0x000ee8000c1e9900 */
[----:B------:R-:W3:Y:S04]  /*0d30*/  LDG.E.CONSTANT R9, desc[UR18][R4.64+0x4] ;  /* 0x0000041204097981 */ /* 0x000ee8000c1e9900 */
[----:B------:R-:W2:Y:S01]  /*0d40*/  LDG.E.CONSTANT R10, desc[UR18][R4.64+0x8] ;  /* 0x00000812040a7981 */ /* 0x000ea2000c1e9900 */
[----:B------:R-:W-:-:S04]  /*0d50*/  IADD3 R16, PT, PT, R3, R16, RZ ;  /* 0x0000001003107210 */ /* 0x000fc80007ffe0ff */
[----:B------:R-:W-:Y:S01]  /*0d60*/  ISETP.GE.AND P0, PT, R16, UR21, PT ;  /* 0x0000001510007c0c */ /* 0x000fe2000bf06270 */
[C---:B------:R-:W-:Y:S01]  /*0d70*/  IMAD R13, R3.reuse, 0x3, R13 ;  /* 0x00000003030d7824 */ /* 0x040fe200078e020d */
[C---:B------:R-:W-:Y:S01]  /*0d80*/  IADD3 R14, PT, PT, R3.reuse, R14, RZ ;  /* 0x0000000e030e7210 */ /* 0x040fe20007ffe0ff */
[----:B---3--:R-:W-:Y:S04]  /*0d90*/  STS.64 [R12+-0x8], R8 ;  /* 0xfffff8080c007388 */ /* 0x008fe80000000a00 */
[----:B--2---:R0:W-:Y:S02]  /*0da0*/  STS.64 [R12], R10 ;  /* 0x0000000a0c007388 */ /* 0x0041e40000000a00 */
[----:B0-----:R-:W-:-:S04]  /*0db0*/  LEA R12, R3, R12, 0x4 ;  /* 0x0000000c030c7211 */ /* 0x001fc800078e20ff */
[----:B------:R-:W-:Y:S05]  /*0dc0*/  @!P0 BRA `(.L_x_81) ;  /* 0xfffffffc00c08947 */ /* 0x000fea000383ffff */
.L_x_80:
[----:B------:R-:W-:Y:S05]  /*0dd0*/  BSYNC.RECONVERGENT B0 ;  /* 0x0000000000007941 */ /* 0x000fea0003800200 */
.L_x_79:
[----:B------:R-:W-:Y:S01]  /*0de0*/  BAR.SYNC.DEFER_BLOCKING 0x0 ;  /* 0x0000000000007b1d */ /* 0x000fe20000010000 */
[----:B------:R-:W-:Y:S02]  /*0df0*/  UISETP.GE.AND UP0, UPT, UR21, 0x1, UPT ;  /* 0x000000011500788c */ /* 0x000fe4000bf06270 */
[----:B------:R-:W-:-:S07]  /*0e00*/  UIMAD UR6, UR4, -0x400, UR20 ;  /* 0xfffffc00040678a4 */ /* 0x000fce000f8e0214 */
[----:B------:R-:W-:Y:S05]  /*0e10*/  BRA.U !UP0, `(.L_x_82) ;  /* 0x0000000908087547 */ /* 0x000fea000b800000 */
[----:B------:R-:W-:-:S04]  /*0e20*/  UIADD3 UR6, UPT, UPT, UR6, -0x1, URZ ;  /* 0xffffffff06067890 */ /* 0x000fc8000fffe0ff */
[----:B------:R-:W-:-:S03]  /*0e30*/  UISETP.GE.U32.AND UP0, UPT, UR6, 0x3, UPT ;  /* 0x000000030600788c */ /* 0x000fc6000bf06070 */
[----:B------:R-:W-:-:S06]  /*0e40*/  UMOV UR6, URZ ;  /* 0x000000ff00067c82 */ /* 0x000fcc0008000000 */
[----:B------:R-:W-:Y:S05]  /*0e50*/  BRA.U !UP0, `(.L_x_83) ;  /* 0x0000000508107547 */ /* 0x000fea000b800000 */
[----:B------:R-:W0:Y:S01]  /*0e60*/  S2UR UR15, SR_CgaCtaId ;  /* 0x00000000000f79c3 */ /* 0x000e220000008800 */
[----:B------:R-:W-:Y:S02]  /*0e70*/  ULOP3.LUT UR6, UR20, 0x3, URZ, 0xc0, !UPT ;  /* 0x0000000314067892 */ /* 0x000fe4000f8ec0ff */
[----:B------:R-:W-:Y:S01]  /*0e80*/  UIMAD UR21, UR4, -0x400, UR20 ;  /* 0xfffffc00041578a4 */ /* 0x000fe2000f8e0214 */
[----:B------:R-:W-:Y:S02]  /*0e90*/  UMOV UR7, 0x400 ;  /* 0x0000040000077882 */ /* 0x000fe40000000000 */
[----:B0-----:R-:W-:Y:S02]  /*0ea0*/  ULEA UR15, UR15, UR7, 0x18 ;  /* 0x000000070f0f7291 */ /* 0x001fe4000f8ec0ff */
[----:B------:R-:W-:-:S03]  /*0eb0*/  UIADD3 UR7, UPT, UPT, -UR6, UR21, URZ ;  /* 0x0000001506077290 */ /* 0x000fc6000fffe1ff */
[----:B------:R-:W-:-:S09]  /*0ec0*/  UMOV UR6, URZ ;  /* 0x000000ff00067c82 */ /* 0x000fd20008000000 */
.L_x_84:
[----:B------:R-:W-:Y:S02]  /*0ed0*/  ULEA UR21, UR6, UR15, 0x4 ;  /* 0x0000000f06157291 */ /* 0x000fe4000f8e20ff */
[----:B------:R-:W-:-:S04]  /*0ee0*/  UIADD3 UR6, UPT, UPT, UR6, 0x4, URZ ;  /* 0x0000000406067890 */ /* 0x000fc8000fffe0ff */
[----:B------:R-:W-:-:S03]  /*0ef0*/  UISETP.NE.AND UP0, UPT, UR6, UR7, UPT ;  /* 0x000000070600728c */ /* 0x000fc6000bf05270 */
[----:B------:R-:W0:Y:S04]  /*0f00*/  LDS.128 R4, [UR21] ;  /* 0x00000015ff047984 */ /* 0x000e280008000c00 */
[----:B------:R-:W1:Y:S04]  /*0f10*/  LDS.128 R8, [UR21+0x10] ;  /* 0x00001015ff087984 */ /* 0x000e680008000c00 */
[----:B------:R-:W2:Y:S04]  /*0f20*/  LDS.128 R12, [UR21+0x20] ;  /* 0x00002015ff0c7984 */ /* 0x000ea80008000c00 */
[----:B------:R-:W3:Y:S01]  /*0f30*/  LDS.128 R16, [UR21+0x30] ;  /* 0x00003015ff107984 */ /* 0x000ee20008000c00 */
[----:B0----5:R-:W-:Y:S01]  /*0f40*/  FADD R5, -R26, R5 ;  /* 0x000000051a057221 */ /* 0x021fe20000000100 */
[----:B------:R-:W-:Y:S01]  /*0f50*/  FADD R4, R4, -R25 ;  /* 0x8000001904047221 */ /* 0x000fe20000000000 */
[----:B-1----:R-:W-:-:S02]  /*0f60*/  FADD R9, -R26, R9 ;  /* 0x000000091a097221 */ /* 0x002fc40000000100 */
[----:B------:R-:W-:Y:S01]  /*0f70*/  FMUL R5, R5, R5 ;  /* 0x0000000505057220 */ /* 0x000fe20000400000 */
[----:B------:R-:W-:Y:S01]  /*0f80*/  FADD R8, R8, -R25 ;  /* 0x8000001908087221 */ /* 0x000fe20000000000 */
[----:B------:R-:W-:Y:S01]  /*0f90*/  FADD R10, -R23, R10 ;  /* 0x0000000a170a7221 */ /* 0x000fe20000000100 */
[----:B------:R-:W-:Y:S01]  /*0fa0*/  FMUL R9, R9, R9 ;  /* 0x0000000909097220 */ /* 0x000fe20000400000 */
[----:B------:R-:W-:Y:S01]  /*0fb0*/  FFMA R4, R4, R4, R5 ;  /* 0x0000000404047223 */ /* 0x000fe20000000005 */
[----:B--2---:R-:W-:Y:S01]  /*0fc0*/  FADD R13, -R26, R13 ;  /* 0x0000000d1a0d7221 */ /* 0x004fe20000000100 */
[----:B------:R-:W-:Y:S01]  /*0fd0*/  FADD R12, R12, -R25 ;  /* 0x800000190c0c7221 */ /* 0x000fe20000000000 */
[----:B------:R-:W-:Y:S01]  /*0fe0*/  FFMA R5, R8, R8, R9 ;  /* 0x0000000808057223 */ /* 0x000fe20000000009 */
[----:B------:R-:W-:Y:S01]  /*0ff0*/  FADD R9, -R23, R6 ;  /* 0x0000000617097221 */ /* 0x000fe20000000100 */
[----:B---3--:R-:W-:Y:S01]  /*1000*/  FADD R17, -R26, R17 ;  /* 0x000000111a117221 */ /* 0x008fe20000000100 */
[----:B------:R-:W-:Y:S01]  /*1010*/  FMUL R13, R13, R13 ;  /* 0x0000000d0d0d7220 */ /* 0x000fe20000400000 */
[----:B------:R-:W-:Y:S01]  /*1020*/  FFMA R5, R10, R10, R5 ;  /* 0x0000000a0a057223 */ /* 0x000fe20000000005 */
[----:B------:R-:W-:Y:S01]  /*1030*/  FFMA R9, R9, R9, R4 ;  /* 0x0000000909097223 */ /* 0x000fe20000000004 */
[----:B------:R-:W-:Y:S01]  /*1040*/  FADD R16, R16, -R25 ;  /* 0x8000001910107221 */ /* 0x000fe20000000000 */
[----:B------:R-:W-:Y:S01]  /*1050*/  FMUL R17, R17, R17 ;  /* 0x0000001111117220 */ /* 0x000fe20000400000 */
[----:B------:R-:W-:Y:S01]  /*1060*/  FFMA R13, R12, R12, R13 ;  /* 0x0000000c0c0d7223 */ /* 0x000fe2000000000d */
[----:B------:R-:W-:Y:S01]  /*1070*/  FMUL R9, R2, R9 ;  /* 0x0000000902097220 */ /* 0x000fe20000400000 */
[C---:B------:R-:W-:Y:S01]  /*1080*/  FADD R14, -R23.reuse, R14 ;  /* 0x0000000e170e7221 */ /* 0x040fe20000000100 */
[----:B------:R-:W-:Y:S01]  /*1090*/  FFMA R17, R16, R16, R17 ;  /* 0x0000001010117223 */ /* 0x000fe20000000011 */
[----:B------:R-:W-:Y:S01]  /*10a0*/  FADD R18, -R23, R18 ;  /* 0x0000001217127221 */ /* 0x000fe20000000100 */
[----:B------:R-:W-:Y:S01]  /*10b0*/  FMUL R4, R9, 1.4426950216293334961 ;  /* 0x3fb8aa3b09047820 */ /* 0x000fe20000400000 */
[----:B------:R-:W-:Y:S01]  /*10c0*/  FFMA R13, R14, R14, R13 ;  /* 0x0000000e0e0d7223 */ /* 0x000fe2000000000d */
[----:B------:R-:W-:Y:S01]  /*10d0*/  FMUL R5, R2, R5 ;  /* 0x0000000502057220 */ /* 0x000fe20000400000 */
[----:B------:R-:W-:-:S02]  /*10e0*/  FFMA R17, R18, R18, R17 ;  /* 0x0000001212117223 */ /* 0x000fc40000000011 */
[----:B------:R-:W-:Y:S01]  /*10f0*/  FMUL R13, R2, R13 ;  /* 0x0000000d020d7220 */ /* 0x000fe20000400000 */
[----:B------:R-:W-:Y:S01]  /*1100*/  FMUL R6, R5, 1.4426950216293334961 ;  /* 0x3fb8aa3b05067820 */ /* 0x000fe20000400000 */
[----:B------:R-:W-:Y:S01]  /*1110*/  FSETP.GEU.AND P0, PT, R4, -126, PT ;  /* 0xc2fc00000400780b */ /* 0x000fe20003f0e000 */
[----:B------:R-:W-:Y:S01]  /*1120*/  FMUL R17, R2, R17 ;  /* 0x0000001102117220 */ /* 0x000fe20000400000 */
[----:B------:R-:W-:Y:S02]  /*1130*/  FMUL R13, R13, 1.4426950216293334961 ;  /* 0x3fb8aa3b0d0d7820 */ /* 0x000fe40000400000 */
[----:B------:R-:W-:Y:S01]  /*1140*/  FSETP.GEU.AND P1, PT, R6, -126, PT ;  /* 0xc2fc00000600780b */ /* 0x000fe20003f2e000 */
[----:B------:R-:W-:Y:S02]  /*1150*/  FMUL R8, R17, 1.4426950216293334961 ;  /* 0x3fb8aa3b11087820 */ /* 0x000fe40000400000 */
[----:B------:R-:W-:-:S03]  /*1160*/  FSETP.GEU.AND P3, PT, R13, -126, PT ;  /* 0xc2fc00000d00780b */ /* 0x000fc60003f6e000 */
[----:B------:R-:W-:-:S03]  /*1170*/  FSETP.GEU.AND P4, PT, R8, -126, PT ;  /* 0xc2fc00000800780b */ /* 0x000fc60003f8e000 */
[----:B------:R-:W-:-:S04]  /*1180*/  @!P0 FMUL R4, R4, 0.5 ;  /* 0x3f00000004048820 */ /* 0x000fc80000400000 */
[----:B------:R-:W0:Y:S01]  /*1190*/  MUFU.EX2 R5, R4 ;  /* 0x0000000400057308 */ /* 0x000e220000000800 */
[----:B------:R-:W-:Y:S02]  /*11a0*/  @!P1 FMUL R6, R6, 0.5 ;  /* 0x3f00000006069820 */ /* 0x000fe40000400000 */
[----:B------:R-:W-:-:S03]  /*11b0*/  @!P3 FMUL R13, R13, 0.5 ;  /* 0x3f0000000d0db820 */ /* 0x000fc60000400000 */
[----:B------:R-:W-:Y:S02]  /*11c0*/  @!P4 FMUL R8, R8, 0.5 ;  /* 0x3f0000000808c820 */ /* 0x000fe40000400000 */
[----:B------:R-:W1:Y:S08]  /*11d0*/  MUFU.EX2 R9, R6 ;  /* 0x0000000600097308 */ /* 0x000e700000000800 */
[----:B------:R-:W2:Y:S01]  /*11e0*/  MUFU.EX2 R17, R13 ;  /* 0x0000000d00117308 */ /* 0x000ea20000000800 */
[----:B0-----:R-:W-:-:S04]  /*11f0*/  @!P0 FMUL R5, R5, R5 ;  /* 0x0000000505058220 */ /* 0x001fc80000400000 */
[----:B------:R-:W-:-:S03]  /*1200*/  FFMA R24, R5, R7, R24 ;  /* 0x0000000705187223 */ /* 0x000fc60000000018 */
[----:B------:R-:W0:Y:S01]  /*1210*/  MUFU.EX2 R29, R8 ;  /* 0x00000008001d7308 */ /* 0x000e220000000800 */
[----:B-1----:R-:W-:-:S04]  /*1220*/  @!P1 FMUL R9, R9, R9 ;  /* 0x0000000909099220 */ /* 0x002fc80000400000 */
[----:B------:R-:W-:Y:S01]  /*1230*/  FFMA R24, R9, R11, R24 ;  /* 0x0000000b09187223 */ /* 0x000fe20000000018 */
[----:B--2---:R-:W-:-:S04]  /*1240*/  @!P3 FMUL R17, R17, R17 ;  /* 0x000000111111b220 */ /* 0x004fc80000400000 */
[----:B------:R-:W-:Y:S01]  /*1250*/  FFMA R24, R17, R15, R24 ;  /* 0x0000000f11187223 */ /* 0x000fe20000000018 */
[----:B0-----:R-:W-:-:S04]  /*1260*/  @!P4 FMUL R29, R29, R29 ;  /* 0x0000001d1d1dc220 */ /* 0x001fc80000400000 */
[----:B------:R-:W-:Y:S01]  /*1270*/  FFMA R24, R29, R19, R24 ;  /* 0x000000131d187223 */ /* 0x000fe20000000018 */
[----:B------:R-:W-:Y:S06]  /*1280*/  BRA.U UP0, `(.L_x_84) ;  /* 0xfffffffd00107547 */ /* 0x000fec000b83ffff */
[----:B------:R-:W-:-:S05]  /*1290*/  UMOV UR6, UR7 ;  /* 0x0000000700067c82 */ /* 0x000fca0008000000 */
.L_x_83:
[----:B------:R-:W-:-:S09]  /*12a0*/  ULOP3.LUT UP0, UR15, UR20, 0x3, URZ, 0xc0, !UPT ;  /* 0x00000003140f7892 */ /* 0x000fd2000f80c0ff */
[----:B------:R-:W-:Y:S05]  /*12b0*/  BRA.U !UP0, `(.L_x_82) ;  /* 0x0000000108e07547 */ /* 0x000fea000b800000 */
[----:B------:R-:W-:Y:S02]  /*12c0*/  UISETP.NE.AND UP0, UPT, UR15, 0x1, UPT ;  /* 0x000000010f00788c */ /* 0x000fe4000bf05270 */
[----:B------:R-:W-:-:S04]  /*12d0*/  ULOP3.LUT UR7, UR20, 0x1, URZ, 0xc0, !UPT ;  /* 0x0000000114077892 */ /* 0x000fc8000f8ec0ff */
[----:B------:R-:W-:-:S03]  /*12e0*/  UISETP.NE.U32.AND UP1, UPT, UR7, 0x1, UPT ;  /* 0x000000010700788c */ /* 0x000fc6000bf25070 */
[----:B------:R-:W-:Y:S08]  /*12f0*/  BRA.U !UP0, `(.L_x_85) ;  /* 0x0000000108847547 */ /* 0x000ff0000b800000 */
[----:B------:R-:W0:Y:S01]  /*1300*/  S2UR UR15, SR_CgaCtaId ;  /* 0x00000000000f79c3 */ /* 0x000e220000008800 */
[----:B------:R-:W-:Y:S02]  /*1310*/  UMOV UR7, 0x400 ;  /* 0x0000040000077882 */ /* 0x000fe40000000000 */
[----:B0-----:R-:W-:-:S04]  /*1320*/  ULEA UR7, UR15, UR7, 0x18 ;  /* 0x000000070f077291 */ /* 0x001fc8000f8ec0ff */
[----:B------:R-:W-:Y:S02]  /*1330*/  ULEA UR7, UR6, UR7, 0x4 ;  /* 0x0000000706077291 */ /* 0x000fe4000f8e20ff */
[----:B------:R-:W-:-:S07]  /*1340*/  UIADD3 UR6, UPT, UPT, UR6, 0x2, URZ ;  /* 0x0000000206067890 */ /* 0x000fce000fffe0ff */
[----:B------:R-:W0:Y:S04]  /*1350*/  LDS.128 R4, [UR7] ;  /* 0x00000007ff047984 */ /* 0x000e280008000c00 */
[----:B------:R-:W1:Y:S01]  /*1360*/  LDS.128 R8, [UR7+0x10] ;  /* 0x00001007ff087984 */ /* 0x000e620008000c00 */
[----:B0----5:R-:W-:Y:S01]  /*1370*/  FADD R5, -R26, R5 ;  /* 0x000000051a057221 */ /* 0x021fe20000000100 */
[----:B------:R-:W-:Y:S01]  /*1380*/  FADD R4, R4, -R25 ;  /* 0x8000001904047221 */ /* 0x000fe20000000000 */
[----:B------:R-:W-:Y:S01]  /*1390*/  FADD R6, -R23, R6 ;  /* 0x0000000617067221 */ /* 0x000fe20000000100 */
[----:B-1----:R-:W-:Y:S01]  /*13a0*/  FADD R9, -R26, R9 ;  /* 0x000000091a097221 */ /* 0x002fe20000000100 */
[----:B------:R-:W-:Y:S01]  /*13b0*/  FMUL R5, R5, R5 ;  /* 0x0000000505057220 */ /* 0x000fe20000400000 */
[----:B------:R-:W-:Y:S01]  /*13c0*/  FADD R8, R8, -R25 ;  /* 0x8000001908087221 */ /* 0x000fe20000000000 */
[----:B------:R-:W-:Y:S01]  /*13d0*/  FADD R10, -R23, R10 ;  /* 0x0000000a170a7221 */ /* 0x000fe20000000100 */
[----:B------:R-:W-:Y:S01]  /*13e0*/  FMUL R9, R9, R9 ;  /* 0x0000000909097220 */ /* 0x000fe20000400000 */
[----:B------:R-:W-:-:S03]  /*13f0*/  FFMA R5, R4, R4, R5 ;  /* 0x0000000404057223 */ /* 0x000fc60000000005 */
[----:B------:R-:W-:Y:S01]  /*1400*/  FFMA R9, R8, R8, R9 ;  /* 0x0000000808097223 */ /* 0x000fe20000000009 */
[----:B------:R-:W-:-:S03]  /*1410*/  FFMA R5, R6, R6, R5 ;  /* 0x0000000606057223 */ /* 0x000fc60000000005 */
[----:B------:R-:W-:Y:S01]  /*1420*/  FFMA R9, R10, R10, R9 ;  /* 0x0000000a0a097223 */ /* 0x000fe20000000009 */
[----:B------:R-:W-:-:S03]  /*1430*/  FMUL R5, R2, R5 ;  /* 0x0000000502057220 */ /* 0x000fc60000400000 */
[----:B------:R-:W-:Y:S01]  /*1440*/  FMUL R9, R2, R9 ;  /* 0x0000000902097220 */ /* 0x000fe20000400000 */
[----:B------:R-:W-:-:S03]  /*1450*/  FMUL R5, R5, 1.4426950216293334961 ;  /* 0x3fb8aa3b05057820 */ /* 0x000fc60000400000 */
[----:B------:R-:W-:Y:S02]  /*1460*/  FMUL R4, R9, 1.4426950216293334961 ;  /* 0x3fb8aa3b09047820 */ /* 0x000fe40000400000 */
[----:B------:R-:W-:-:S03]  /*1470*/  FSETP.GEU.AND P0, PT, R5, -126, PT ;  /* 0xc2fc00000500780b */ /* 0x000fc60003f0e000 */
[----:B------:R-:W-:-:S10]  /*1480*/  FSETP.GEU.AND P1, PT, R4, -126, PT ;  /* 0xc2fc00000400780b */ /* 0x000fd40003f2e000 */
[----:B------:R-:W-:-:S03]  /*1490*/  @!P0 FMUL R5, R5, 0.5 ;  /* 0x3f00000005058820 */ /* 0x000fc60000400000 */
[----:B------:R-:W-:Y:S01]  /*14a0*/  @!P1 FMUL R4, R4, 0.5 ;  /* 0x3f00000004049820 */ /* 0x000fe20000400000 */
[----:B------:R-:W0:Y:S08]  /*14b0*/  MUFU.EX2 R9, R5 ;  /* 0x0000000500097308 */ /* 0x000e300000000800 */
[----:B------:R-:W1:Y:S01]  /*14c0*/  MUFU.EX2 R13, R4 ;  /* 0x00000004000d7308 */ /* 0x000e620000000800 */
[----:B0-----:R-:W-:-:S04]  /*14d0*/  @!P0 FMUL R9, R9, R9 ;  /* 0x0000000909098220 */ /* 0x001fc80000400000 */
[----:B------:R-:W-:Y:S01]  /*14e0*/  FFMA R24, R9, R7, R24 ;  /* 0x0000000709187223 */ /* 0x000fe20000000018 */
[----:B-1----:R-:W-:-:S04]  /*14f0*/  @!P1 FMUL R13, R13, R13 ;  /* 0x0000000d0d0d9220 */ /* 0x002fc80000400000 */
[----:B------:R-:W-:-:S07]  /*1500*/  FFMA R24, R13, R11, R24 ;  /* 0x0000000b0d187223 */ /* 0x000fce0000000018 */
.L_x_85:
[----:B------:R-:W-:Y:S05]  /*1510*/  BRA.U UP1, `(.L_x_82) ;  /* 0x0000000101487547 */ /* 0x000fea000b800000 */
[----:B------:R-:W0:Y:S01]  /*1520*/  S2UR UR15, SR_CgaCtaId ;  /* 0x00000000000f79c3 */ /* 0x000e220000008800 */
[----:B------:R-:W-:Y:S02]  /*1530*/  UMOV UR7, 0x400 ;  /* 0x0000040000077882 */ /* 0x000fe40000000000 */
[----:B0-----:R-:W-:-:S04]  /*1540*/  ULEA UR7, UR15, UR7, 0x18 ;  /* 0x000000070f077291 */ /* 0x001fc8000f8ec0ff */
[----:B------:R-:W-:-:S09]  /*1550*/  ULEA UR6, UR6, UR7, 0x4 ;  /* 0x0000000706067291 */ /* 0x000fd2000f8e20ff */
[----:B------:R-:W0:Y:S02]  /*1560*/  LDS.128 R4, [UR6] ;  /* 0x00000006ff047984 */ /* 0x000e240008000c00 */
[----:B0----5:R-:W-:Y:S01]  /*1570*/  FADD R5, -R26, R5 ;  /* 0x000000051a057221 */ /* 0x021fe20000000100 */
[----:B------:R-:W-:Y:S01]  /*1580*/  FADD R4, R4, -R25 ;  /* 0x8000001904047221 */ /* 0x000fe20000000000 */
[----:B------:R-:W-:Y:S02]  /*1590*/  FADD R6, -R23, R6 ;  /* 0x0000000617067221 */ /* 0x000fe40000000100 */
[----:B------:R-:W-:-:S04]  /*15a0*/  FMUL R5, R5, R5 ;  /* 0x0000000505057220 */ /* 0x000fc80000400000 */
[----:B------:R-:W-:-:S04]  /*15b0*/  FFMA R5, R4, R4, R5 ;  /* 0x0000000404057223 */ /* 0x000fc80000000005 */
[----:B------:R-:W-:-:S04]  /*15c0*/  FFMA R5, R6, R6, R5 ;  /* 0x0000000606057223 */ /* 0x000fc80000000005 */
[----:B------:R-:W-:-:S04]  /*15d0*/  FMUL R5, R2, R5 ;  /* 0x0000000502057220 */ /* 0x000fc80000400000 */
[----:B------:R-:W-:-:S05]  /*15e0*/  FMUL R5, R5, 1.4426950216293334961 ;  /* 0x3fb8aa3b05057820 */ /* 0x000fca0000400000 */
[----:B------:R-:W-:-:S13]  /*15f0*/  FSETP.GEU.AND P0, PT, R5, -126, PT ;  /* 0xc2fc00000500780b */ /* 0x000fda0003f0e000 */
[----:B------:R-:W-:-:S04]  /*1600*/  @!P0 FMUL R5, R5, 0.5 ;  /* 0x3f00000005058820 */ /* 0x000fc80000400000 */
[----:B------:R-:W0:Y:S02]  /*1610*/  MUFU.EX2 R9, R5 ;  /* 0x0000000500097308 */ /* 0x000e240000000800 */
[----:B0-----:R-:W-:-:S04]  /*1620*/  @!P0 FMUL R9, R9, R9 ;  /* 0x0000000909098220 */ /* 0x001fc80000400000 */
[----:B------:R-:W-:-:S07]  /*1630*/  FFMA R24, R9, R7, R24 ;  /* 0x0000000709187223 */ /* 0x000fce0000000018 */
.L_x_82:
[----:B------:R-:W-:Y:S01]  /*1640*/  BAR.SYNC.DEFER_BLOCKING 0x0 ;  /* 0x0000000000007b1d */ /* 0x000fe20000010000 */
[----:B------:R-:W-:Y:S02]  /*1650*/  UISETP.GE.AND UP0, UPT, UR5, UR23, UPT ;  /* 0x000000170500728c */ /* 0x000fe4000bf06270 */
[----:B------:R-:W-:-:S07]  /*1660*/  UIADD3 UR4, UPT, UPT, UR4, 0x1, URZ ;  /* 0x0000000104047890 */ /* 0x000fce000fffe0ff */
[----:B------:R-:W-:Y:S05]  /*1670*/  BRA.U !UP0, `(.L_x_86) ;  /* 0xfffffff508447547 */ /* 0x000fea000b83ffff */
.L_x_78:
[----:B------:R-:W0:Y:S01]  /*1680*/  LDCU UR4, c[0x0][0x384] ;  /* 0x00007080ff0477ac */ /* 0x000e220008000800 */
[----:B------:R-:W-:Y:S01]  /*1690*/  BSSY.RECONVERGENT B0, `(.L_x_87) ;  /* 0x0000016000007945 */ /* 0x000fe20003800200 */
[----:B0-----:R-:W-:-:S13]  /*16a0*/  ISETP.GE.AND P0, PT, R22, UR4, PT ;  /* 0x0000000416007c0c */ /* 0x001fda000bf06270 */
[----:B------:R-:W-:Y:S05]  /*16b0*/  @P0 BRA `(.L_x_88) ;  /* 0x00000000004c0947 */ /* 0x000fea0003800000 */
[----:B------:R-:W-:-:S05]  /*16c0*/  HFMA2 R5, -RZ, RZ, 0, 2.384185791015625e-07 ;  /* 0x00000004ff057431 */ /* 0x000fca00000001ff */
[----:B------:R-:W-:-:S06]  /*16d0*/  IMAD.WIDE R4, R22, R5, UR8 ;  /* 0x0000000816047e25 */ /* 0x000fcc000f8e0205 */
[----:B------:R-:W2:Y:S01]  /*16e0*/  LDG.E R5, desc[UR18][R4.64] ;  /* 0x0000001204057981 */ /* 0x000ea2000c1e1900 */
[----:B------:R-:W0:Y:S01]  /*16f0*/  MUFU.RCP R7, R24 ;  /* 0x0000001800077308 */ /* 0x000e220000001000 */
[----:B------:R-:W-:Y:S01]  /*1700*/  BSSY.RECONVERGENT B1, `(.L_x_89) ;  /* 0x000000b000017945 */ /* 0x000fe20003800200 */
[----:B0-----:R-:W-:-:S04]  /*1710*/  FFMA R6, R7, -R24, 1 ;  /* 0x3f80000007067423 */ /* 0x001fc80000000818 */
[----:B------:R-:W-:Y:S02]  /*1720*/  FFMA R6, R7, R6, R7 ;  /* 0x0000000607067223 */ /* 0x000fe40000000007 */
[----:B--2---:R-:W0:Y:S02]  /*1730*/  FCHK P0, R5, R24 ;  /* 0x0000001805007302 */ /* 0x004e240000000000 */
[----:B------:R-:W-:-:S04]  /*1740*/  FFMA R7, R5, R6, RZ ;  /* 0x0000000605077223 */ /* 0x000fc800000000ff */
[----:B------:R-:W-:-:S04]  /*1750*/  FFMA R8, R7, -R24, R5 ;  /* 0x8000001807087223 */ /* 0x000fc80000000005 */
[----:B------:R-:W-:Y:S01]  /*1760*/  FFMA R7, R6, R8, R7 ;  /* 0x0000000806077223 */ /* 0x000fe20000000007 */
[----:B0-----:R-:W-:Y:S06]  /*1770*/  @!P0 BRA `(.L_x_90) ;  /* 0x00000000000c8947 */ /* 0x001fec0003800000 */
[----:B------:R-:W-:-:S07]  /*1780*/  MOV R10, 0x17a0 ;  /* 0x000017a0000a7802 */ /* 0x000fce0000000f00 */
[----:B-----5:R-:W-:Y:S05]  /*1790*/  CALL.REL.NOINC `($__internal_1_$__cuda_sm3x_div_rn_noftz_f32_slowpath) ;  /* 0x0000001c00cc7944 */ /* 0x020fea0003c00000 */
[----:B------:R-:W-:-:S07]  /*17a0*/  MOV R7, R4 ;  /* 0x0000000400077202 */ /* 0x000fce0000000f00 */
.L_x_90:
[----:B------:R-:W-:Y:S05]  /*17b0*/  BSYNC.RECONVERGENT B1 ;  /* 0x0000000000017941 */ /* 0x000fea0003800200 */
.L_x_89:
[----:B-----5:R-:W-:-:S05]  /*17c0*/  HFMA2 R23, -RZ, RZ, 0, 2.384185791015625e-07 ;  /* 0x00000004ff177431 */ /* 0x020fca00000001ff */
[----:B------:R-:W-:-:S05]  /*17d0*/  IMAD.WIDE R22, R22, R23, UR10 ;  /* 0x0000000a16167e25 */ /* 0x000fca000f8e0217 */
[----:B------:R0:W-:Y:S02]  /*17e0*/  STG.E desc[UR18][R22.64], R7 ;  /* 0x0000000716007986 */ /* 0x0001e4000c101912 */
.L_x_88:
[----:B------:R-:W-:Y:S05]  /*17f0*/  BSYNC.RECONVERGENT B0 ;  /* 0x0000000000007941 */ /* 0x000fea0003800200 */
.L_x_87:
[----:B------:R-:W-:Y:S05]  /*1800*/  @!P2 BRA `(.L_x_91) ;  /* 0xfffffff00084a947 */ /* 0x000fea000383ffff */
.L_x_77:
[----:B------:R-:W3:Y:S02]  /*1810*/  LDCU UR4, c[0x0][0x388] ;  /* 0x00007100ff0477ac */ /* 0x000ee40008000800 */
[----:B---3--:R-:W-:Y:S01]  /*1820*/  UISETP.GE.AND UP0, UPT, UR4, 0x1, UPT ;  /* 0x000000010400788c */ /* 0x008fe2000bf06270 */
[----:B------:R-:W-:Y:S08]  /*1830*/  BAR.SYNC.DEFER_BLOCKING 0x0 ;  /* 0x0000000000007b1d */ /* 0x000ff00000010000 */
[----:B------:R-:W-:Y:S05]  /*1840*/  BRA.U !UP0, `(.L_x_92) ;  /* 0x0000000d08887547 */ /* 0x000fea000b800000 */
[----:B------:R-:W-:-:S07]  /*1850*/  MOV R27, RZ ;  /* 0x000000ff001b7202 */ /* 0x000fce0000000f00 */
.L_x_106:
[----:B------:R-:W3:Y:S01]  /*1860*/  LDCU UR4, c[0x0][0x388] ;  /* 0x00007100ff0477ac */ /* 0x000ee20008000800 */
[----:B01----:R-:W-:Y:S01]  /*1870*/  IADD3 R22, PT, PT, R0, R27, RZ ;  /* 0x0000001b00167210 */ /* 0x003fe20007ffe0ff */
[----:B-----5:R-:W-:Y:S01]  /*1880*/  HFMA2 R26, -RZ, RZ, 0, 0 ;  /* 0x00000000ff1a7431 */ /* 0x020fe200000001ff */
[----:B------:R-:W-:Y:S02]  /*1890*/  CS2R R24, SRZ ;  /* 0x0000000000187805 */ /* 0x000fe4000001ff00 */
[----:B------:R-:W-:Y:S01]  /*18a0*/  MOV R23, RZ ;  /* 0x000000ff00177202 */ /* 0x000fe20000000f00 */
[----:B------:R-:W0:Y:S01]  /*18b0*/  LDCU UR5, c[0x0][0x384] ;  /* 0x00007080ff0577ac */ /* 0x000e220008000800 */
[----:B---3--:R-:W-:Y:S02]  /*18c0*/  ISETP.GE.AND P0, PT, R22, UR4, PT ;  /* 0x0000000416007c0c */ /* 0x008fe4000bf06270 */
[----:B------:R-:W-:-:S11]  /*18d0*/  MOV R7, UR4 ;  /* 0x0000000400077c02 */ /* 0x000fd60008000f00 */
[----:B--2---:R-:W2:Y:S01]  /*18e0*/  @!P0 LDC.64 R4, c[0x0][0x398] ;  /* 0x0000e600ff048b82 */ /* 0x004ea20000000a00 */
[----:B------:R-:W-:-:S05]  /*18f0*/  @!P0 IMAD R6, R7, UR14, R22 ;  /* 0x0000000e07068c24 */ /* 0x000fca000f8e0216 */
[----:B------:R-:W-:-:S05]  /*1900*/  @!P0 LEA R7, R6, R6, 0x1 ;  /* 0x0000000606078211 */ /* 0x000fca00078e08ff */
[----:B--2---:R-:W-:-:S05]  /*1910*/  @!P0 IMAD.WIDE R4, R7, 0x4, R4 ;  /* 0x0000000407048825 */ /* 0x004fca00078e0204 */
[----:B------:R2:W5:Y:S04]  /*1920*/  @!P0 LDG.E.CONSTANT R25, desc[UR18][R4.64] ;  /* 0x0000001204198981 */ /* 0x000568000c1e9900 */
[----:B------:R2:W5:Y:S04]  /*1930*/  @!P0 LDG.E.CONSTANT R26, desc[UR18][R4.64+0x4] ;  /* 0x00000412041a8981 */ /* 0x000568000c1e9900 */
[----:B------:R2:W5:Y:S01]  /*1940*/  @!P0 LDG.E.CONSTANT R23, desc[UR18][R4.64+0x8] ;  /* 0x0000081204178981 */ /* 0x000562000c1e9900 */
[----:B0-----:R-:W-:Y:S01]  /*1950*/  UISETP.GE.AND UP0, UPT, UR5, 0x1, UPT ;  /* 0x000000010500788c */ /* 0x001fe2000bf06270 */
[----:B-1----:R-:W-:-:S04]  /*1960*/  IADD3 R27, PT, PT, R3, R27, RZ ;  /* 0x0000001b031b7210 */ /* 0x002fc80007ffe0ff */
[----:B------:R-:W-:-:S04]  /*1970*/  ISETP.GE.AND P2, PT, R27, UR4, PT ;  /* 0x000000041b007c0c */ /* 0x000fc8000bf46270 */
[----:B--2---:R-:W-:Y:S09]  /*1980*/  BRA.U !UP0, `(.L_x_93) ;  /* 0x0000000908b87547 */ /* 0x004ff2000b800000 */
[----:B------:R-:W-:Y:S01]  /*1990*/  MOV R24, RZ ;  /* 0x000000ff00187202 */ /* 0x000fe20000000f00 */
[----:B------:R-:W-:Y:S01]  /*19a0*/  UMOV UR4, URZ ;  /* 0x000000ff00047c82 */ /* 0x000fe20008000000 */
[----:B------:R-:W-:-:S05]  /*19b0*/  UMOV UR5, URZ ;  /* 0x000000ff00057c82 */ /* 0x000fca0008000000 */
.L_x_101:
[----:B0-----:R-:W0:Y:S01]  /*19c0*/  LDCU UR23, c[0x0][0x384] ;  /* 0x00007080ff1777ac */ /* 0x001e220008000800 */
[----:B------:R-:W-:Y:S01]  /*19d0*/  MOV R13, UR5 ;  /* 0x00000005000d7c02 */ /* 0x000fe20008000f00 */
[----:B------:R-:W-:Y:S01]  /*19e0*/  BSSY.RECONVERGENT B0, `(.L_x_94) ;  /* 0x000001e000007945 */ /* 0x000fe20003800200 */
[----:B------:R-:W-:-:S04]  /*19f0*/  ULEA UR6, UR4, 0x400, 0xa ;  /* 0x0000040004067891 */ /* 0x000fc8000f8e50ff */
[----:B0-----:R-:W-:-:S04]  /*1a00*/  UISETP.LT.AND UP0, UPT, UR6, UR23, UPT ;  /* 0x000000170600728c */ /* 0x001fc8000bf01270 */
[----:B------:R-:W-:-:S04]  /*1a10*/  USEL UR7, UR6, UR23, UP0 ;  /* 0x0000001706077287 */ /* 0x000fc80008000000 */
[----:B------:R-:W-:-:S03]  /*1a20*/  UIADD3 UR15, UPT, UPT, UR7, -UR5, URZ ;  /* 0x80000005070f7290 */ /* 0x000fc6000fffe0ff */
[----:B------:R-:W-:-:S03]  /*1a30*/  UMOV UR5, UR6 ;  /* 0x0000000600057c82 */ /* 0x000fc60008000000 */
[----:B------:R-:W-:-:S13]  /*1a40*/  ISETP.GE.AND P0, PT, R0, UR15, PT ;  /* 0x0000000f00007c0c */ /* 0x000fda000bf06270 */
[----:B------:R-:W-:Y:S05]  /*1a50*/  @P0 BRA `(.L_x_95) ;  /* 0x0000000000580947 */ /* 0x000fea0003800000 */
[----:B------:R-:W0:Y:S01]  /*1a60*/  S2R R4, SR_CgaCtaId ;  /* 0x0000000000047919 */ /* 0x000e220000008800 */
[----:B------:R-:W-:Y:S02]  /*1a70*/  MOV R6, UR23 ;  /* 0x0000001700067c02 */ /* 0x000fe40008000f00 */
[----:B------:R-:W-:Y:S02]  /*1a80*/  MOV R15, 0x400 ;  /* 0x00000400000f7802 */ /* 0x000fe40000000f00 */
[----:B------:R-:W-:Y:S01]  /*1a90*/  MOV R12, R0 ;  /* 0x00000000000c7202 */ /* 0x000fe20000000f00 */
[----:B------:R-:W-:Y:S01]  /*1aa0*/  IMAD R17, R6, UR14, R13 ;  /* 0x0000000e06117c24 */ /* 0x000fe2000f8e020d */
[----:B0-----:R-:W-:-:S07]  /*1ab0*/  LEA R15, R4, R15, 0x18 ;  /* 0x0000000f040f7211 */ /* 0x001fce00078ec0ff */
.L_x_96:
[----:B0-----:R-:W0:Y:S01]  /*1ac0*/  LDC.64 R8, c[0x0][0x390] ;  /* 0x0000e400ff087b82 */ /* 0x001e220000000a00 */
[----:B------:R-:W-:Y:S01]  /*1ad0*/  HFMA2 R11, -RZ, RZ, 0, 2.384185791015625e-07 ;  /* 0x00000004ff0b7431 */ /* 0x000fe200000001ff */
[----:B------:R-:W-:Y:S02]  /*1ae0*/  IADD3 R4, PT, PT, R17, R12, RZ ;  /* 0x0000000c11047210 */ /* 0x000fe40007ffe0ff */
[----:B------:R-:W-:Y:S02]  /*1af0*/  IADD3 R10, PT, PT, R12, R13, RZ ;  /* 0x0000000d0c0a7210 */ /* 0x000fe40007ffe0ff */
[----:B------:R-:W-:-:S03]  /*1b00*/  LEA R5, R4, R4, 0x1 ;  /* 0x0000000404057211 */ /* 0x000fc600078e08ff */
[----:B------:R-:W-:-:S05]  /*1b10*/  IMAD.WIDE R10, R10, R11, UR10 ;  /* 0x0000000a0a0a7e25 */ /* 0x000fca000f8e020b */
[----:B------:R-:W2:Y:S01]  /*1b20*/  LDG.E R7, desc[UR18][R10.64] ;  /* 0x000000120a077981 */ /* 0x000ea2000c1e1900 */
[----:B0-----:R-:W-:-:S05]  /*1b30*/  IMAD.WIDE R8, R5, 0x4, R8 ;  /* 0x0000000405087825 */ /* 0x001fca00078e0208 */
[----:B------:R-:W2:Y:S04]  /*1b40*/  LDG.E.CONSTANT R4, desc[UR18][R8.64] ;  /* 0x0000001208047981 */ /* 0x000ea8000c1e9900 */
[----:B------:R-:W2:Y:S04]  /*1b50*/  LDG.E.CONSTANT R5, desc[UR18][R8.64+0x4] ;  /* 0x0000041208057981 */ /* 0x000ea8000c1e9900 */
[----:B------:R-:W2:Y:S01]  /*1b60*/  LDG.E.CONSTANT R6, desc[UR18][R8.64+0x8] ;  /* 0x0000081208067981 */ /* 0x000ea2000c1e9900 */
[----:B------:R-:W-:Y:S02]  /*1b70*/  LEA R14, R12, R15, 0x4 ;  /* 0x0000000f0c0e7211 */ /* 0x000fe400078e20ff */
[----:B------:R-:W-:-:S04]  /*1b80*/  IADD3 R12, PT, PT, R3, R12, RZ ;  /* 0x0000000c030c7210 */ /* 0x000fc80007ffe0ff */
[----:B------:R-:W-:Y:S01]  /*1b90*/  ISETP.GE.AND P0, PT, R12, UR15, PT ;  /* 0x0000000f0c007c0c */ /* 0x000fe2000bf06270 */
[----:B--2---:R0:W-:-:S12]  /*1ba0*/  STS.128 [R14], R4 ;  /* 0x000000040e007388 */ /* 0x0041d80000000c00 */
[----:B------:R-:W-:Y:S05]  /*1bb0*/  @!P0 BRA `(.L_x_96) ;  /* 0xfffffffc00c08947 */ /* 0x000fea000383ffff */
.L_x_95:
[----:B------:R-:W-:Y:S05]  /*1bc0*/  BSYNC.RECONVERGENT B0 ;  /* 0x0000000000007941 */ /* 0x000fea0003800200 */
.L_x_94:
        /* <DEDUP_REMOVED lines=8> */
[----:B------:R-:W1:Y:S01]  /*1c50*/  S2UR UR20, SR_CgaCtaId ;  /* 0x00000000001479c3 */ /* 0x000e620000008800 */
[----:B------:R-:W-:Y:S02]  /*1c60*/  ULOP3.LUT UR6, UR7, 0x3, URZ, 0xc0, !UPT ;  /* 0x0000000307067892 */ /* 0x000fe4000f8ec0ff */
[----:B------:R-:W-:Y:S01]  /*1c70*/  UIMAD UR21, UR4, -0x400, UR7 ;  /* 0xfffffc00041578a4 */ /* 0x000fe2000f8e0207 */
[----:B------:R-:W-:Y:S02]  /*1c80*/  UMOV UR15, 0x400 ;  /* 0x00000400000f7882 */ /* 0x000fe40000000000 */
[----:B-1----:R-:W-:Y:S02]  /*1c90*/  ULEA UR20, UR20, UR15, 0x18 ;  /* 0x0000000f14147291 */ /* 0x002fe4000f8ec0ff */
[----:B------:R-:W-:-:S03]  /*1ca0*/  UIADD3 UR15, UPT, UPT, -UR6, UR21, URZ ;  /* 0x00000015060f7290 */ /* 0x000fc6000fffe1ff */
[----:B------:R-:W-:-:S09]  /*1cb0*/  UMOV UR6, URZ ;  /* 0x000000ff00067c82 */ /* 0x000fd20008000000 */
.L_x_99:
[----:B------:R-:W-:Y:S02]  /*1cc0*/  ULEA UR21, UR6, UR20, 0x4 ;  /* 0x0000001406157291 */ /* 0x000fe4000f8e20ff */
[----:B------:R-:W-:-:S04]  /*1cd0*/  UIADD3 UR6, UPT, UPT, UR6, 0x4, URZ ;  /* 0x0000000406067890 */ /* 0x000fc8000fffe0ff */
[----:B------:R-:W-:-:S03]  /*1ce0*/  UISETP.NE.AND UP0, UPT, UR6, UR15, UPT ;  /* 0x0000000f0600728c */ /* 0x000fc6000bf05270 */
[----:B0-----:R-:W0:Y:S04]  /*1cf0*/  LDS.128 R4, [UR21] ;  /* 0x00000015ff047984 */ /* 0x001e280008000c00 */
[----:B------:R-:W1:Y:S04]  /*1d00*/  LDS.128 R8, [UR21+0x10] ;  /* 0x00001015ff087984 */ /* 0x000e680008000c00 */
[----:B------:R-:W2:Y:S04]  /*1d10*/  LDS.128 R12, [UR21+0x20] ;  /* 0x00002015ff0c7984 */ /* 0x000ea80008000c00 */
[----:B------:R-:W3:Y:S01]  /*1d20*/  LDS.128 R16, [UR21+0x30] ;  /* 0x00003015ff107984 */ /* 0x000ee20008000c00 */
[----:B0----5:R-:W-:Y:S01]  /*1d30*/  FADD R5, R26, -R5 ;  /* 0x800000051a057221 */ /* 0x021fe20000000000 */
[----:B------:R-:W-:Y:S01]  /*1d40*/  FADD R4, -R4, R25 ;  /* 0x0000001904047221 */ /* 0x000fe20000000100 */
[----:B-1----:R-:W-:-:S02]  /*1d50*/  FADD R9, R26, -R9 ;  /* 0x800000091a097221 */ /* 0x002fc40000000000 */
[----:B------:R-:W-:Y:S01]  /*1d60*/  FMUL R5, R5, R5 ;  /* 0x0000000505057220 */ /* 0x000fe20000400000 */
[----:B------:R-:W-:Y:S01]  /*1d70*/  FADD R8, -R8, R25 ;  /* 0x0000001908087221 */ /* 0x000fe20000000100 */
[----:B------:R-:W-:Y:S01]  /*1d80*/  FADD R10, R23, -R10 ;  /* 0x8000000a170a7221 */ /* 0x000fe20000000000 */
[----:B------:R-:W-:Y:S01]  /*1d90*/  FMUL R9, R9, R9 ;  /* 0x0000000909097220 */ /* 0x000fe20000400000 */
[----:B------:R-:W-:Y:S01]  /*1da0*/  FFMA R4, R4, R4, R5 ;  /* 0x0000000404047223 */ /* 0x000fe20000000005 */
[----:B--2---:R-:W-:Y:S01]  /*1db0*/  FADD R13, R26, -R13 ;  /* 0x8000000d1a0d7221 */ /* 0x004fe20000000000 */
[----:B------:R-:W-:Y:S01]  /*1dc0*/  FADD R12, -R12, R25 ;  /* 0x000000190c0c7221 */ /* 0x000fe20000000100 */
[----:B------:R-:W-:Y:S01]  /*1dd0*/  FFMA R5, R8, R8, R9 ;  /* 0x0000000808057223 */ /* 0x000fe20000000009 */
[----:B------:R-:W-:Y:S01]  /*1de0*/  FADD R9, R23, -R6 ;  /* 0x8000000617097221 */ /* 0x000fe20000000000 */
[----:B---3--:R-:W-:Y:S01]  /*1df0*/  FADD R17, R26, -R17 ;  /* 0x800000111a117221 */ /* 0x008fe20000000000 */
[----:B------:R-:W-:Y:S01]  /*1e00*/  FMUL R13, R13, R13 ;  /* 0x0000000d0d0d7220 */ /* 0x000fe20000400000 */
[----:B------:R-:W-:Y:S01]  /*1e10*/  FFMA R5, R10, R10, R5 ;  /* 0x0000000a0a057223 */ /* 0x000fe20000000005 */
[----:B------:R-:W-:Y:S01]  /*1e20*/  FFMA R9, R9, R9, R4 ;  /* 0x0000000909097223 */ /* 0x000fe20000000004 */
[----:B------:R-:W-:Y:S01]  /*1e30*/  FADD R16, -R16, R25 ;  /* 0x0000001910107221 */ /* 0x000fe20000000100 */
[----:B------:R-:W-:Y:S01]  /*1e40*/  FMUL R17, R17, R17 ;  /* 0x0000001111117220 */ /* 0x000fe20000400000 */
[----:B------:R-:W-:Y:S01]  /*1e50*/  FFMA R13, R12, R12, R13 ;  /* 0x0000000c0c0d7223 */ /* 0x000fe2000000000d */
[----:B------:R-:W-:Y:S01]  /*1e60*/  FMUL R9, R2, R9 ;  /* 0x0000000902097220 */ /* 0x000fe20000400000 */
[C---:B------:R-:W-:Y:S01]  /*1e70*/  FADD R14, R23.reuse, -R14 ;  /* 0x8000000e170e7221 */ /* 0x040fe20000000000 */
[----:B------:R-:W-:Y:S01]  /*1e80*/  FFMA R17, R16, R16, R17 ;  /* 0x0000001010117223 */ /* 0x000fe20000000011 */
[----:B------:R-:W-:Y:S01]  /*1e90*/  FADD R18, R23, -R18 ;  /* 0x8000001217127221 */ /* 0x000fe20000000000 */
        /* <DEDUP_REMOVED lines=31> */
.L_x_98:
[----:B------:R-:W-:-:S09]  /*2090*/  ULOP3.LUT UP0, UR15, UR7, 0x3, URZ, 0xc0, !UPT ;  /* 0x00000003070f7892 */ /* 0x000fd2000f80c0ff */
[----:B------:R-:W-:Y:S05]  /*20a0*/  BRA.U !UP0, `(.L_x_97) ;  /* 0x0000000108e07547 */ /* 0x000fea000b800000 */
[----:B------:R-:W-:Y:S02]  /*20b0*/  UISETP.NE.AND UP0, UPT, UR15, 0x1, UPT ;  /* 0x000000010f00788c */ /* 0x000fe4000bf05270 */
[----:B------:R-:W-:-:S04]  /*20c0*/  ULOP3.LUT UR7, UR7, 0x1, URZ, 0xc0, !UPT ;  /* 0x0000000107077892 */ /* 0x000fc8000f8ec0ff */
[----:B------:R-:W-:-:S03]  /*20d0*/  UISETP.NE.U32.AND UP1, UPT, UR7, 0x1, UPT ;  /* 0x000000010700788c */ /* 0x000fc6000bf25070 */
[----:B------:R-:W-:Y:S08]  /*20e0*/  BRA.U !UP0, `(.L_x_100) ;  /* 0x0000000108847547 */ /* 0x000ff0000b800000 */
[----:B------:R-:W1:Y:S01]  /*20f0*/  S2UR UR15, SR_CgaCtaId ;  /* 0x00000000000f79c3 */ /* 0x000e620000008800 */
[----:B------:R-:W-:Y:S02]  /*2100*/  UMOV UR7, 0x400 ;  /* 0x0000040000077882 */ /* 0x000fe40000000000 */
[----:B-1----:R-:W-:-:S04]  /*2110*/  ULEA UR7, UR15, UR7, 0x18 ;  /* 0x000000070f077291 */ /* 0x002fc8000f8ec0ff */
[----:B------:R-:W-:Y:S02]  /*2120*/  ULEA UR7, UR6, UR7, 0x4 ;  /* 0x0000000706077291 */ /* 0x000fe4000f8e20ff */
[----:B------:R-:W-:-:S07]  /*2130*/  UIADD3 UR6, UPT, UPT, UR6, 0x2, URZ ;  /* 0x0000000206067890 */ /* 0x000fce000fffe0ff */
[----:B0-----:R-:W0:Y:S04]  /*2140*/  LDS.128 R4, [UR7] ;  /* 0x00000007ff047984 */ /* 0x001e280008000c00 */
[----:B------:R-:W1:Y:S01]  /*2150*/  LDS.128 R8, [UR7+0x10] ;  /* 0x00001007ff087984 */ /* 0x000e620008000c00 */
[----:B0----5:R-:W-:Y:S01]  /*2160*/  FADD R5, R26, -R5 ;  /* 0x800000051a057221 */ /* 0x021fe20000000000 */
[----:B------:R-:W-:Y:S01]  /*2170*/  FADD R4, -R4, R25 ;  /* 0x0000001904047221 */ /* 0x000fe20000000100 */
[----:B------:R-:W-:Y:S01]  /*2180*/  FADD R6, R23, -R6 ;  /* 0x8000000617067221 */ /* 0x000fe20000000000 */
[----:B-1----:R-:W-:Y:S01]  /*2190*/  FADD R9, R26, -R9 ;  /* 0x800000091a097221 */ /* 0x002fe20000000000 */
[----:B------:R-:W-:Y:S01]  /*21a0*/  FMUL R5, R5, R5 ;  /* 0x0000000505057220 */ /* 0x000fe20000400000 */
[----:B------:R-:W-:Y:S01]  /*21b0*/  FADD R8, -R8, R25 ;  /* 0x0000001908087221 */ /* 0x000fe20000000100 */
[----:B------:R-:W-:Y:S01]  /*21c0*/  FADD R10, R23, -R10 ;  /* 0x8000000a170a7221 */ /* 0x000fe20000000000 */
        /* <DEDUP_REMOVED lines=19> */
.L_x_100:
[----:B------:R-:W-:Y:S05]  /*2300*/  BRA.U UP1, `(.L_x_97) ;  /* 0x0000000101487547 */ /* 0x000fea000b800000 */
[----:B------:R-:W1:Y:S01]  /*2310*/  S2UR UR15, SR_CgaCtaId ;  /* 0x00000000000f79c3 */ /* 0x000e620000008800 */
[----:B------:R-:W-:Y:S02]  /*2320*/  UMOV UR7, 0x400 ;  /* 0x0000040000077882 */ /* 0x000fe40000000000 */
[----:B-1----:R-:W-:-:S04]  /*2330*/  ULEA UR7, UR15, UR7, 0x18 ;  /* 0x000000070f077291 */ /* 0x002fc8000f8ec0ff */
[----:B------:R-:W-:-:S09]  /*2340*/  ULEA UR6, UR6, UR7, 0x4 ;  /* 0x0000000706067291 */ /* 0x000fd2000f8e20ff */
[----:B0-----:R-:W0:Y:S02]  /*2350*/  LDS.128 R4, [UR6] ;  /* 0x00000006ff047984 */ /* 0x001e240008000c00 */
[----:B0----5:R-:W-:Y:S01]  /*2360*/  FADD R5, R26, -R5 ;  /* 0x800000051a057221 */ /* 0x021fe20000000000 */
[----:B------:R-:W-:Y:S01]  /*2370*/  FADD R4, -R4, R25 ;  /* 0x0000001904047221 */ /* 0x000fe20000000100 */
[----:B------:R-:W-:Y:S02]  /*2380*/  FADD R6, R23, -R6 ;  /* 0x8000000617067221 */ /* 0x000fe40000000000 */
        /* <DEDUP_REMOVED lines=10> */
.L_x_97:
[----:B------:R-:W-:Y:S01]  /*2430*/  BAR.SYNC.DEFER_BLOCKING 0x0 ;  /* 0x0000000000007b1d */ /* 0x000fe20000010000 */
[----:B------:R-:W-:Y:S02]  /*2440*/  UISETP.GE.AND UP0, UPT, UR5, UR23, UPT ;  /* 0x000000170500728c */ /* 0x000fe4000bf06270 */
[----:B------:R-:W-:-:S07]  /*2450*/  UIADD3 UR4, UPT, UPT, UR4, 0x1, URZ ;  /* 0x0000000104047890 */ /* 0x000fce000fffe0ff */
[----:B------:R-:W-:Y:S05]  /*2460*/  BRA.U !UP0, `(.L_x_101) ;  /* 0xfffffff508547547 */ /* 0x000fea000b83ffff */
.L_x_93:
[----:B------:R-:W1:Y:S01]  /*2470*/  LDCU UR4, c[0x0][0x388] ;  /* 0x00007100ff0477ac */ /* 0x000e620008000800 */
[----:B------:R-:W-:Y:S01]  /*2480*/  BSSY.RECONVERGENT B0, `(.L_x_102) ;  /* 0x000001d000007945 */ /* 0x000fe20003800200 */
[----:B-1----:R-:W-:-:S13]  /*2490*/  ISETP.GE.AND P0, PT, R22, UR4, PT ;  /* 0x0000000416007c0c */ /* 0x002fda000bf06270 */
[----:B------:R-:W-:Y:S05]  /*24a0*/  @P0 BRA `(.L_x_103) ;  /* 0x0000000000680947 */ /* 0x000fea0003800000 */
[----:B0-----:R-:W-:-:S05]  /*24b0*/  HFMA2 R7, -RZ, RZ, 0, 2.384185791015625e-07 ;  /* 0x00000004ff077431 */ /* 0x001fca00000001ff */
[----:B------:R-:W-:-:S05]  /*24c0*/  IMAD.WIDE R6, R22, R7, UR16 ;  /* 0x0000001016067e25 */ /* 0x000fca000f8e0207 */
[----:B------:R-:W2:Y:S01]  /*24d0*/  LDG.E R5, desc[UR18][R6.64] ;  /* 0x0000001206057981 */ /* 0x000ea2000c1e1900 */
[----:B------:R-:W-:Y:S01]  /*24e0*/  BSSY.RECONVERGENT B1, `(.L_x_104) ;  /* 0x000000d000017945 */ /* 0x000fe20003800200 */
[----:B--2---:R-:W-:-:S04]  /*24f0*/  FMUL R8, R5, R24 ;  /* 0x0000001805087220 */ /* 0x004fc80000400000 */
[----:B------:R-:W-:-:S04]  /*2500*/  FADD R24, R8, 9.9999997171806853657e-10 ;  /* 0x3089705f08187421 */ /* 0x000fc80000000000 */
[----:B------:R-:W0:Y:S08]  /*2510*/  MUFU.RCP R4, R24 ;  /* 0x0000001800047308 */ /* 0x000e300000001000 */
[----:B------:R-:W1:Y:S01]  /*2520*/  FCHK P0, R5, R24 ;  /* 0x0000001805007302 */ /* 0x000e620000000000 */
[----:B0-----:R-:W-:-:S04]  /*2530*/  FFMA R9, -R24, R4, 1 ;  /* 0x3f80000018097423 */ /* 0x001fc80000000104 */
[----:B------:R-:W-:-:S04]  /*2540*/  FFMA R4, R4, R9, R4 ;  /* 0x0000000904047223 */ /* 0x000fc80000000004 */
[----:B------:R-:W-:-:S04]  /*2550*/  FFMA R9, R5, R4, RZ ;  /* 0x0000000405097223 */ /* 0x000fc800000000ff */
[----:B------:R-:W-:-:S04]  /*2560*/  FFMA R10, -R24, R9, R5 ;  /* 0x00000009180a7223 */ /* 0x000fc80000000105 */
[----:B------:R-:W-:Y:S01]  /*2570*/  FFMA R4, R4, R10, R9 ;  /* 0x0000000a04047223 */ /* 0x000fe20000000009 */
[----:B-1----:R-:W-:Y:S06]  /*2580*/  @!P0 BRA `(.L_x_105) ;  /* 0x0000000000088947 */ /* 0x002fec0003800000 */
[----:B------:R-:W-:-:S07]  /*2590*/  MOV R10, 0x25b0 ;  /* 0x000025b0000a7802 */ /* 0x000fce0000000f00 */
[----:B-----5:R-:W-:Y:S05]  /*25a0*/  CALL.REL.NOINC `($__internal_1_$__cuda_sm3x_div_rn_noftz_f32_slowpath) ;  /* 0x0000001000487944 */ /* 0x020fea0003c00000 */
.L_x_105:
[----:B------:R-:W-:Y:S05]  /*25b0*/  BSYNC.RECONVERGENT B1 ;  /* 0x0000000000017941 */ /* 0x000fea0003800200 */
.L_x_104:
[----:B------:R-:W-:Y:S02]  /*25c0*/  FMNMX R4, R4, 1, PT ;  /* 0x3f80000004047809 */ /* 0x000fe40003800000 */
[----:B-----5:R-:W-:-:S03]  /*25d0*/  MOV R23, 0x4 ;  /* 0x0000000400177802 */ /* 0x020fc60000000f00 */
[----:B------:R-:W-:Y:S02]  /*25e0*/  FMUL R5, R5, R4 ;  /* 0x0000000405057220 */ /* 0x000fe40000400000 */
[----:B------:R-:W-:-:S05]  /*25f0*/  IMAD.WIDE R22, R22, R23, UR12 ;  /* 0x0000000c16167e25 */ /* 0x000fca000f8e0217 */
[----:B------:R1:W-:Y:S04]  /*2600*/  STG.E desc[UR18][R22.64], R5 ;  /* 0x0000000516007986 */ /* 0x0003e8000c101912 */
[----:B------:R-:W2:Y:S02]  /*2610*/  LDG.E R9, desc[UR18][R6.64] ;  /* 0x0000001206097981 */ /* 0x000ea4000c1e1900 */
[----:B--2---:R-:W-:-:S05]  /*2620*/  FADD R9, -R8, R9 ;  /* 0x0000000908097221 */ /* 0x004fca0000000100 */
[----:B------:R-:W-:-:S05]  /*2630*/  FMNMX R9, RZ, R9, !PT ;  /* 0x00000009ff097209 */ /* 0x000fca0007800000 */
[----:B------:R1:W-:Y:S02]  /*2640*/  STG.E desc[UR18][R6.64], R9 ;  /* 0x0000000906007986 */ /* 0x0003e4000c101912 */
.L_x_103:
[----:B------:R-:W-:Y:S05]  /*2650*/  BSYNC.RECONVERGENT B0 ;  /* 0x0000000000007941 */ /* 0x000fea0003800200 */
.L_x_102:
[----:B------:R-:W-:Y:S05]  /*2660*/  @!P2 BRA `(.L_x_106) ;  /* 0xfffffff0007ca947 */ /* 0x000fea000383ffff */
.L_x_92:
[----:B------:R-:W3:Y:S02]  /*2670*/  LDCU UR4, c[0x0][0x384] ;  /* 0x00007080ff0477ac */ /* 0x000ee40008000800 */
[----:B---3--:R-:W-:Y:S01]  /*2680*/  UISETP.GE.AND UP0, UPT, UR4, 0x1, UPT ;  /* 0x000000010400788c */ /* 0x008fe2000bf06270 */
[----:B------:R-:W-:Y:S08]  /*2690*/  BAR.SYNC.DEFER_BLOCKING 0x0 ;  /* 0x0000000000007b1d */ /* 0x000ff00000010000 */
[----:B------:R-:W-:Y:S05]  /*26a0*/  BRA.U !UP0, `(.L_x_107) ;  /* 0x0000000d08e07547 */ /* 0x000fea000b800000 */
[----:B-----5:R-:W-:-:S07]  /*26b0*/  HFMA2 R25, -RZ, RZ, 0, 0 ;  /* 0x00000000ff197431 */ /* 0x020fce00000001ff */
.L_x_119:
[----:B---3--:R-:W3:Y:S01]  /*26c0*/  LDCU UR4, c[0x0][0x384] ;  /* 0x00007080ff0477ac */ /* 0x008ee20008000800 */
[----:B------:R-:W-:Y:S02]  /*26d0*/  IADD3 R17, PT, PT, R0, R25, RZ ;  /* 0x0000001900117210 */ /* 0x000fe40007ffe0ff */
[----:B-----5:R-:W-:Y:S02]  /*26e0*/  CS2R R18, SRZ ;  /* 0x0000000000127805 */ /* 0x020fe4000001ff00 */
[----:B01----:R-:W-:Y:S02]  /*26f0*/  MOV R23, RZ ;  /* 0x000000ff00177202 */ /* 0x003fe40000000f00 */
[----:B---3--:R-:W-:Y:S01]  /*2700*/  MOV R16, UR4 ;  /* 0x0000000400107c02 */ /* 0x008fe20008000f00 */
[----:B------:R-:W0:Y:S03]  /*2710*/  LDCU UR4, c[0x0][0x388] ;  /* 0x00007100ff0477ac */ /* 0x000e260008000800 */
[----:B------:R-:W-:-:S13]  /*2720*/  ISETP.GE.AND P0, PT, R17, R16, PT ;  /* 0x000000101100720c */ /* 0x000fda0003f06270 */
[----:B--2-4-:R-:W1:Y:S01]  /*2730*/  @!P0 LDC.64 R4, c[0x0][0x390] ;  /* 0x0000e400ff048b82 */ /* 0x014e620000000a00 */
[----:B------:R-:W-:-:S05]  /*2740*/  @!P0 IMAD R6, R16, UR14, R17 ;  /* 0x0000000e10068c24 */ /* 0x000fca000f8e0211 */
[----:B------:R-:W-:-:S05]  /*2750*/  @!P0 LEA R7, R6, R6, 0x1 ;  /* 0x0000000606078211 */ /* 0x000fca00078e08ff */
[----:B-1----:R-:W-:-:S05]  /*2760*/  @!P0 IMAD.WIDE R4, R7, 0x4, R4 ;  /* 0x0000000407048825 */ /* 0x002fca00078e0204 */
[----:B------:R1:W5:Y:S04]  /*2770*/  @!P0 LDG.E.CONSTANT R23, desc[UR18][R4.64] ;  /* 0x0000001204178981 */ /* 0x000368000c1e9900 */
[----:B------:R1:W5:Y:S04]  /*2780*/  @!P0 LDG.E.CONSTANT R18, desc[UR18][R4.64+0x4] ;  /* 0x0000041204128981 */ /* 0x000368000c1e9900 */
[----:B------:R1:W5:Y:S01]  /*2790*/  @!P0 LDG.E.CONSTANT R19, desc[UR18][R4.64+0x8] ;  /* 0x0000081204138981 */ /* 0x000362000c1e9900 */
[----:B0-----:R-:W-:Y:S01]  /*27a0*/  UISETP.GE.AND UP0, UPT, UR4, 0x1, UPT ;  /* 0x000000010400788c */ /* 0x001fe2000bf06270 */
[----:B------:R-:W-:-:S02]  /*27b0*/  IADD3 R25, PT, PT, R3, R25, RZ ;  /* 0x0000001903197210 */ /* 0x000fc40007ffe0ff */
[----:B------:R-:W-:Y:S02]  /*27c0*/  MOV R24, RZ ;  /* 0x000000ff00187202 */ /* 0x000fe40000000f00 */
[----:B------:R-:W-:-:S04]  /*27d0*/  ISETP.GE.AND P1, PT, R25, R16, PT ;  /* 0x000000101900720c */ /* 0x000fc80003f26270 */
[----:B-1----:R-:W-:Y:S09]  /*27e0*/  BRA.U !UP0, `(.L_x_108) ;  /* 0x0000000d08647547 */ /* 0x002ff2000b800000 */
[----:B------:R-:W-:Y:S01]  /*27f0*/  MOV R24, RZ ;  /* 0x000000ff00187202 */ /* 0x000fe20000000f00 */
[----:B------:R-:W-:Y:S01]  /*2800*/  UMOV UR4, URZ ;  /* 0x000000ff00047c82 */ /* 0x000fe20008000000 */
[----:B------:R-:W-:-:S05]  /*2810*/  UMOV UR5, URZ ;  /* 0x000000ff00057c82 */ /* 0x000fca0008000000 */
.L_x_116:
[----:B0-----:R-:W0:Y:S01]  /*2820*/  LDCU UR27, c[0x0][0x388] ;  /* 0x00007100ff1b77ac */ /* 0x001e220008000800 */
[----:B-1----:R-:W1:Y:S01]  /*2830*/  LDC R16, c[0x0][0x384] ;  /* 0x0000e100ff107b82 */ /* 0x002e620000000800 */
[----:B------:R-:W-:Y:S01]  /*2840*/  BSSY.RECONVERGENT B0, `(.L_x_109) ;  /* 0x0000021000007945 */ /* 0x000fe20003800200 */
[----:B------:R-:W-:Y:S02]  /*2850*/  UIADD3 UR6, UPT, UPT, UR5, 0x400, URZ ;  /* 0x0000040005067890 */ /* 0x000fe4000fffe0ff */
[----:B------:R-:W-:Y:S02]  /*2860*/  UMOV UR15, UR5 ;  /* 0x00000005000f7c82 */ /* 0x000fe40008000000 */
[----:B0-----:R-:W-:-:S04]  /*2870*/  UISETP.LT.AND UP0, UPT, UR6, UR27, UPT ;  /* 0x0000001b0600728c */ /* 0x001fc8000bf01270 */
[----:B------:R-:W-:Y:S02]  /*2880*/  USEL UR24, UR6, UR27, UP0 ;  /* 0x0000001b06187287 */ /* 0x000fe40008000000 */
[----:B------:R-:W-:Y:S02]  /*2890*/  UISETP.GE.AND UP0, UPT, UR6, UR27, UPT ;  /* 0x0000001b0600728c */ /* 0x000fe4000bf06270 */
[----:B------:R-:W-:-:S03]  /*28a0*/  UIADD3 UR7, UPT, UPT, UR24, -UR5, URZ ;  /* 0x8000000518077290 */ /* 0x000fc6000fffe0ff */
[----:B------:R-:W-:-:S03]  /*28b0*/  UMOV UR5, UR6 ;  /* 0x0000000600057c82 */ /* 0x000fc60008000000 */
[----:B------:R-:W-:-:S13]  /*28c0*/  ISETP.GE.AND P0, PT, R0, UR7, PT ;  /* 0x0000000700007c0c */ /* 0x000fda000bf06270 */
[----:B--23-5:R-:W-:Y:S05]  /*28d0*/  @P0 BRA `(.L_x_110) ;  /* 0x00000000005c0947 */ /* 0x02cfea0003800000 */
[----:B------:R-:W0:Y:S01]  /*28e0*/  S2R R4, SR_CgaCtaId ;  /* 0x0000000000047919 */ /* 0x000e220000008800 */
[----:B------:R-:W-:Y:S02]  /*28f0*/  MOV R13, UR14 ;  /* 0x0000000e000d7c02 */ /* 0x000fe40008000f00 */
[----:B------:R-:W-:Y:S02]  /*2900*/  MOV R6, UR27 ;  /* 0x0000001b00067c02 */ /* 0x000fe40008000f00 */
[----:B------:R-:W-:Y:S02]  /*2910*/  MOV R15, 0x400 ;  /* 0x00000400000f7802 */ /* 0x000fe40000000f00 */
[----:B------:R-:W-:Y:S01]  /*2920*/  MOV R12, R0 ;  /* 0x00000000000c7202 */ /* 0x000fe20000000f00 */
[----:B------:R-:W-:Y:S01]  /*2930*/  IMAD R13, R13, R6, UR15 ;  /* 0x0000000f0d0d7e24 */ /* 0x000fe2000f8e0206 */
[----:B0-----:R-:W-:-:S07]  /*2940*/  LEA R15, R4, R15, 0x18 ;  /* 0x0000000f040f7211 */ /* 0x001fce00078ec0ff */
.L_x_111:
[----:B0-----:R-:W0:Y:S01]  /*2950*/  LDC.64 R8, c[0x0][0x398] ;  /* 0x0000e600ff087b82 */ /* 0x001e220000000a00 */
[----:B------:R-:W-:Y:S01]  /*2960*/  HFMA2 R11, -RZ, RZ, 0, 2.384185791015625e-07 ;  /* 0x00000004ff0b7431 */ /* 0x000fe200000001ff */
[----:B------:R-:W-:Y:S02]  /*2970*/  IADD3 R4, PT, PT, R13, R12, RZ ;  /* 0x0000000c0d047210 */ /* 0x000fe40007ffe0ff */
[----:B------:R-:W-:Y:S02]  /*2980*/  IADD3 R10, PT, PT, R12, UR15, RZ ;  /* 0x0000000f0c0a7c10 */ /* 0x000fe4000fffe0ff */
        /* <DEDUP_REMOVED lines=12> */
.L_x_110:
[----:B------:R-:W-:Y:S05]  /*2a50*/  BSYNC.RECONVERGENT B0 ;  /* 0x0000000000007941 */ /* 0x000fea0003800200 */
.L_x_109:
[----:B------:R-:W-:Y:S01]  /*2a60*/  UISETP.GE.AND UP1, UPT, UR7, 0x1, UPT ;  /* 0x000000010700788c */ /* 0x000fe2000bf26270 */
[----:B------:R-:W-:Y:S01]  /*2a70*/  BAR.SYNC.DEFER_BLOCKING 0x0 ;  /* 0x0000000000007b1d */ /* 0x000fe20000010000 */
[----:B------:R-:W-:-:S04]  /*2a80*/  UIMAD UR25, UR4, -0x400, UR24 ;  /* 0xfffffc00041978a4 */ /* 0x000fc8000f8e0218 */
[----:B------:R-:W-:Y:S01]  /*2a90*/  PLOP3.LUT P0, PT, PT, PT, UP1, 0x80, 0x8 ;  /* 0x000000000008781c */ /* 0x000fe20003f0f018 */
[----:B------:R-:W-:Y:S03]  /*2aa0*/  BSSY.RECONVERGENT B0, `(.L_x_112) ;  /* 0x00000aa000007945 */ /* 0x000fe60003800200 */
[----:B-1----:R-:W-:-:S13]  /*2ab0*/  ISETP.GE.OR P0, PT, R17, R16, !P0 ;  /* 0x000000101100720c */ /* 0x002fda0004706670 */
[----:B------:R-:W-:Y:S05]  /*2ac0*/  @P0 BRA `(.L_x_113) ;  /* 0x00000008009c0947 */ /* 0x000fea0003800000 */
[----:B0-----:R-:W-:-:S05]  /*2ad0*/  MOV R4, 0x4 ;  /* 0x0000000400047802 */ /* 0x001fca0000000f00 */
[----:B------:R-:W-:-:S05]  /*2ae0*/  IMAD.WIDE R4, R17, R4, UR10 ;  /* 0x0000000a11047e25 */ /* 0x000fca000f8e0204 */
[----:B------:R0:W5:Y:S01]  /*2af0*/  LDG.E R22, desc[UR18][R4.64] ;  /* 0x0000001204167981 */ /* 0x000162000c1e1900 */
[----:B------:R-:W-:Y:S02]  /*2b00*/  UIADD3 UR6, UPT, UPT, UR25, -0x1, URZ ;  /* 0xffffffff19067890 */ /* 0x000fe4000fffe0ff */
[----:B------:R-:W-:Y:S02]  /*2b10*/  ULOP3.LUT UR26, UR24, 0x3, URZ, 0xc0, !UPT ;  /* 0x00000003181a7892 */ /* 0x000fe4000f8ec0ff */
[----:B------:R-:W-:Y:S02]  /*2b20*/  UISETP.GE.U32.AND UP2, UPT, UR6, 0x3, UPT ;  /* 0x000000030600788c */ /* 0x000fe4000bf46070 */
[----:B------:R-:W-:Y:S02]  /*2b30*/  UISETP.NE.AND UP1, UPT, UR26, URZ, UPT ;  /* 0x000000ff1a00728c */ /* 0x000fe4000bf25270 */
[----:B------:R-:W-:Y:S01]  /*2b40*/  UIMAD UR20, UR14, UR27, UR15 ;  /* 0x0000001b0e1472a4 */ /* 0x000fe2000f8e020f */
[----:B------:R-:W-:-:S04]  /*2b50*/  UMOV UR6, URZ ;  /* 0x000000ff00067c82 */ /* 0x000fc80008000000 */
[----:B0-----:R-:W-:Y:S07]  /*2b60*/  BRA.U !UP2, `(.L_x_114) ;  /* 0x000000050a607547 */ /* 0x001fee000b800000 */
[----:B------:R-:W0:Y:S01]  /*2b70*/  S2UR UR21, SR_CgaCtaId ;  /* 0x00000000001579c3 */ /* 0x000e220000008800 */
[----:B------:R-:W-:Y:S01]  /*2b80*/  UMOV UR7, 0x400 ;  /* 0x0000040000077882 */ /* 0x000fe20000000000 */
[----:B------:R-:W-:-:S06]  /*2b90*/  UIADD3 UR6, UPT, UPT, UR25, -UR26, URZ ;  /* 0x8000001a19067290 */ /* 0x000fcc000fffe0ff */
[----:B------:R-:W1:Y:S01]  /*2ba0*/  LDC.64 R26, c[0x0][0x3a0] ;  /* 0x0000e800ff1a7b82 */ /* 0x000e620000000a00 */
[----:B0-----:R-:W-:-:S03]  /*2bb0*/  ULEA UR21, UR21, UR7, 0x18 ;  /* 0x0000000715157291 */ /* 0x001fc6000f8ec0ff */
[----:B------:R-:W-:-:S09]  /*2bc0*/  UMOV UR7, URZ ;  /* 0x000000ff00077c82 */ /* 0x000fd20008000000 */
.L_x_115:
[----:B------:R-:W-:-:S06]  /*2bd0*/  UIADD3 UR23, UPT, UPT, UR20, UR7, URZ ;  /* 0x0000000714177290 */ /* 0x000fcc000fffe0ff */
[----:B------:R-:W-:-:S04]  /*2be0*/  IMAD R7, R16, UR23, R17 ;  /* 0x0000001710077c24 */ /* 0x000fc8000f8e0211 */
[----:B-1----:R-:W-:-:S05]  /*2bf0*/  IMAD.WIDE R6, R7, 0x4, R26 ;  /* 0x0000000407067825 */ /* 0x002fca00078e021a */
[----:B0-----:R-:W2:Y:S01]  /*2c00*/  LDG.E R4, desc[UR18][R6.64] ;  /* 0x0000001206047981 */ /* 0x001ea2000c1e1900 */
[----:B------:R-:W-:-:S09]  /*2c10*/  ULEA UR23, UR7, UR21, 0x4 ;  /* 0x0000001507177291 */ /* 0x000fd2000f8e20ff */
[----:B------:R-:W0:Y:S04]  /*2c20*/  LDS.128 R12, [UR23] ;  /* 0x00000017ff0c7984 */ /* 0x000e280008000c00 */
[----:B------:R-:W1:Y:S01]  /*2c30*/  LDS.128 R8, [UR23+0x10] ;  /* 0x00001017ff087984 */ /* 0x000e620008000c00 */
        /* <DEDUP_REMOVED lines=12> */
[----:B------:R-:W-:-:S04]  /*2d00*/  FMUL R13, R22, R13 ;  /* 0x0000000d160d7220 */ /* 0x000fc80000400000 */
[----:B--2---:R-:W-:Y:S01]  /*2d10*/  FFMA R14, R13, R15, R4 ;  /* 0x0000000f0d0e7223 */ /* 0x004fe20000000004 */
[----:B------:R-:W-:-:S04]  /*2d20*/  IMAD.WIDE.U32 R4, R16, 0x4, R6 ;  /* 0x0000000410047825 */ /* 0x000fc800078e0006 */
[----:B------:R0:W-:Y:S04]  /*2d30*/  STG.E desc[UR18][R6.64], R14 ;  /* 0x0000000e06007986 */ /* 0x0001e8000c101912 */
[----:B------:R-:W2:Y:S01]  /*2d40*/  LDG.E R29, desc[UR18][R4.64] ;  /* 0x00000012041d7981 */ /* 0x000ea2000c1e1900 */
[----:B-1----:R-:W-:Y:S01]  /*2d50*/  FADD R9, -R18, R9 ;  /* 0x0000000912097221 */ /* 0x002fe20000000100 */
        /* <DEDUP_REMOVED lines=9> */
[----:B0-----:R-:W0:Y:S02]  /*2df0*/  MUFU.EX2 R7, R10 ;  /* 0x0000000a00077308 */ /* 0x001e240000000800 */
[----:B0-----:R-:W-:-:S04]  /*2e00*/  @!P0 FMUL R7, R7, R7 ;  /* 0x0000000707078220 */ /* 0x001fc80000400000 */
[----:B------:R-:W-:-:S04]  /*2e10*/  FMUL R8, R22, R7 ;  /* 0x0000000716087220 */ /* 0x000fc80000400000 */
[----:B--2---:R-:W-:Y:S01]  /*2e20*/  FFMA R12, R8, R11, R29 ;  /* 0x0000000b080c7223 */ /* 0x004fe2000000001d */
[----:B------:R-:W-:-:S04]  /*2e30*/  IMAD.WIDE.U32 R28, R16, 0x4, R4 ;  /* 0x00000004101c7825 */ /* 0x000fc800078e0004 */
[----:B------:R-:W-:Y:S04]  /*2e40*/  STG.E desc[UR18][R4.64], R12 ;  /* 0x0000000c04007986 */ /* 0x000fe8000c101912 */
[----:B------:R-:W2:Y:S04]  /*2e50*/  LDG.E R9, desc[UR18][R28.64] ;  /* 0x000000121c097981 */ /* 0x000ea8000c1e1900 */
[----:B------:R-:W0:Y:S02]  /*2e60*/  LDS.128 R4, [UR23+0x20] ;  /* 0x00002017ff047984 */ /* 0x000e240008000c00 */
[----:B0-----:R-:W-:Y:S01]  /*2e70*/  FADD R10, -R18, R5 ;  /* 0x00000005120a7221 */ /* 0x001fe20000000100 */
[----:B------:R-:W-:Y:S01]  /*2e80*/  FADD R14, R4, -R23 ;  /* 0x80000017040e7221 */ /* 0x000fe20000000000 */
[----:B------:R-:W-:-:S02]  /*2e90*/  FADD R6, -R19, R6 ;  /* 0x0000000613067221 */ /* 0x000fc40000000100 */
        /* <DEDUP_REMOVED lines=9> */
[----:B------:R-:W-:Y:S01]  /*2f30*/  FMUL R6, R22, R5 ;  /* 0x0000000516067220 */ /* 0x000fe20000400000 */
[----:B------:R-:W-:-:S04]  /*2f40*/  IMAD.WIDE.U32 R4, R16, 0x4, R28 ;  /* 0x0000000410047825 */ /* 0x000fc800078e001c */
[----:B--2---:R-:W-:-:S05]  /*2f50*/  FFMA R9, R6, R7, R9 ;  /* 0x0000000706097223 */ /* 0x004fca0000000009 */
[----:B------:R0:W-:Y:S04]  /*2f60*/  STG.E desc[UR18][R28.64], R9 ;  /* 0x000000091c007986 */ /* 0x0001e8000c101912 */
[----:B------:R-:W2:Y:S01]  /*2f70*/  LDG.E R10, desc[UR18][R4.64] ;  /* 0x00000012040a7981 */ /* 0x000ea2000c1e1900 */
[----:B------:R-:W-:-:S04]  /*2f80*/  UIADD3 UR7, UPT, UPT, UR7, 0x4, URZ ;  /* 0x0000000407077890 */ /* 0x000fc8000fffe0ff */
[----:B------:R-:W-:Y:S01]  /*2f90*/  UISETP.NE.AND UP2, UPT, UR7, UR6, UPT ;  /* 0x000000060700728c */ /* 0x000fe2000bf45270 */
[----:B0-----:R-:W-:Y:S02]  /*2fa0*/  FFMA R9, R13, R15, R24 ;  /* 0x0000000f0d097223 */ /* 0x001fe40000000018 */
[----:B------:R-:W0:Y:S02]  /*2fb0*/  LDS.128 R12, [UR23+0x30] ;  /* 0x00003017ff0c7984 */ /* 0x000e240008000c00 */
[----:B------:R-:W-:-:S04]  /*2fc0*/  FFMA R9, R8, R11, R9 ;  /* 0x0000000b08097223 */ /* 0x000fc80000000009 */
[----:B------:R-:W-:Y:S01]  /*2fd0*/  FFMA R6, R6, R7, R9 ;  /* 0x0000000706067223 */ /* 0x000fe20000000009 */
[----:B0-----:R-:W-:Y:S01]  /*2fe0*/  FADD R13, -R18, R13 ;  /* 0x0000000d120d7221 */ /* 0x001fe20000000100 */
        /* <DEDUP_REMOVED lines=12> */
[CC--:B------:R-:W-:Y:S01]  /*30b0*/  FFMA R24, R29.reuse, R15.reuse, R6 ;  /* 0x0000000f1d187223 */ /* 0x0c0fe20000000006 */
[----:B--2---:R-:W-:-:S05]  /*30c0*/  FFMA R10, R29, R15, R10 ;  /* 0x0000000f1d0a7223 */ /* 0x004fca000000000a */
[----:B------:R0:W-:Y:S01]  /*30d0*/  STG.E desc[UR18][R4.64], R10 ;  /* 0x0000000a04007986 */ /* 0x0001e2000c101912 */
[----:B------:R-:W-:Y:S05]  /*30e0*/  BRA.U UP2, `(.L_x_115) ;  /* 0xfffffff902b87547 */ /* 0x000fea000b83ffff */
.L_x_114:
[----:B------:R-:W-:Y:S05]  /*30f0*/  BRA.U !UP1, `(.L_x_113) ;  /* 0x0000000509107547 */ /* 0x000fea000b800000 */
[----:B------:R-:W1:Y:S01]  /*3100*/  LDC.64 R8, c[0x0][0x3a0] ;  /* 0x0000e800ff087b82 */ /* 0x000e620000000a00 */
[----:B------:R-:W-:-:S06]  /*3110*/  UIADD3 UR7, UPT, UPT, UR20, UR6, URZ ;  /* 0x0000000614077290 */ /* 0x000fcc000fffe0ff */
[----:B0-----:R-:W-:-:S04]  /*3120*/  IMAD R5, R16, UR7, R17 ;  /* 0x0000000710057c24 */ /* 0x001fc8000f8e0211 */
[----:B-1----:R-:W-:-:S05]  /*3130*/  IMAD.WIDE R8, R5, 0x4, R8 ;  /* 0x0000000405087825 */ /* 0x002fca00078e0208 */
[----:B------:R-:W2:Y:S01]  /*3140*/  LDG.E R10, desc[UR18][R8.64] ;  /* 0x00000012080a7981 */ /* 0x000ea2000c1e1900 */
[----:B------:R-:W0:Y:S01]  /*3150*/  S2UR UR20, SR_CgaCtaId ;  /* 0x00000000001479c3 */ /* 0x000e220000008800 */
[----:B------:R-:W-:Y:S01]  /*3160*/  UMOV UR7, 0x400 ;  /* 0x0000040000077882 */ /* 0x000fe20000000000 */
[----:B------:R-:W-:Y:S02]  /*3170*/  UISETP.NE.AND UP1, UPT, UR26, 0x1, UPT ;  /* 0x000000011a00788c */ /* 0x000fe4000bf25270 */
        /* <DEDUP_REMOVED lines=19> */
[----:B------:R-:W-:Y:S05]  /*32b0*/  BRA.U !UP1, `(.L_x_113) ;  /* 0x0000000109a07547 */ /* 0x000fea000b800000 */
[----:B-1----:R-:W-:Y:S01]  /*32c0*/  IMAD.WIDE.U32 R8, R16, 0x4, R8 ;  /* 0x0000000410087825 */ /* 0x002fe200078e0008 */
[----:B------:R-:W0:Y:S04]  /*32d0*/  LDS.128 R4, [UR6+0x10] ;  /* 0x00001006ff047984 */ /* 0x000e280008000c00 */
[----:B------:R-:W2:Y:S01]  /*32e0*/  LDG.E R10, desc[UR18][R8.64] ;  /* 0x00000012080a7981 */ /* 0x000ea2000c1e1900 */
[----:B------:R-:W-:Y:S01]  /*32f0*/  UISETP.NE.AND UP1, UPT, UR26, 0x2, UPT ;  /* 0x000000021a00788c */ /* 0x000fe2000bf25270 */
        /* <DEDUP_REMOVED lines=17> */
[----:B--2---:R-:W-:Y:S01]  /*3410*/  IMAD.WIDE.U32 R8, R16, 0x4, R8 ;  /* 0x0000000410087825 */ /* 0x004fe200078e0008 */
[----:B------:R-:W0:Y:S04]  /*3420*/  LDS.128 R4, [UR6+0x20] ;  /* 0x00002006ff047984 */ /* 0x000e280008000c00 */
[----:B------:R-:W2:Y:S01]  /*3430*/  LDG.E R10, desc[UR18][R8.64] ;  /* 0x00000012080a7981 */ /* 0x000ea2000c1e1900 */
        /* <DEDUP_REMOVED lines=15> */
[----:B------:R3:W-:Y:S02]  /*3530*/  STG.E desc[UR18][R8.64], R13 ;  /* 0x0000000d08007986 */ /* 0x0007e4000c101912 */
.L_x_113:
[----:B------:R-:W-:Y:S05]  /*3540*/  BSYNC.RECONVERGENT B0 ;  /* 0x0000000000007941 */ /* 0x000fea0003800200 */
.L_x_112:
[----:B------:R-:W-:Y:S01]  /*3550*/  BAR.SYNC.DEFER_BLOCKING 0x0 ;  /* 0x0000000000007b1d */ /* 0x000fe20000010000 */
[----:B------:R-:W-:-:S05]  /*3560*/  UIADD3 UR4, UPT, UPT, UR4, 0x1, URZ ;  /* 0x0000000104047890 */ /* 0x000fca000fffe0ff */
[----:B------:R-:W-:Y:S07]  /*3570*/  BRA.U !UP0, `(.L_x_116) ;  /* 0xfffffff108a87547 */ /* 0x000fee000b83ffff */
.L_x_108:
[----:B------:R-:W-:Y:S01]  /*3580*/  ISETP.GE.AND P0, PT, R17, R16, PT ;  /* 0x000000101100720c */ /* 0x000fe20003f06270 */
[----:B------:R-:W-:-:S12]  /*3590*/  BSSY.RECONVERGENT B0, `(.L_x_117) ;  /* 0x0000008000007945 */ /* 0x000fd80003800200 */
[----:B------:R-:W-:Y:S05]  /*35a0*/  @P0 BRA `(.L_x_118) ;  /* 0x0000000000180947 */ /* 0x000fea0003800000 */
[----:B0-----:R-:W-:-:S05]  /*35b0*/  HFMA2 R4, -RZ, RZ, 0, 2.384185791015625e-07 ;  /* 0x00000004ff047431 */ /* 0x001fca00000001ff */
[----:B------:R-:W-:-:S05]  /*35c0*/  IMAD.WIDE R4, R17, R4, UR8 ;  /* 0x0000000811047e25 */ /* 0x000fca000f8e0204 */
[----:B------:R-:W4:Y:S02]  /*35d0*/  LDG.E R7, desc[UR18][R4.64] ;  /* 0x0000001204077981 */ /* 0x000f24000c1e1900 */
[----:B----4-:R-:W-:-:S05]  /*35e0*/  FADD R7, R7, -R24 ;  /* 0x8000001807077221 */ /* 0x010fca0000000000 */
[----:B------:R-:W-:-:S05]  /*35f0*/  FMNMX R7, RZ, R7, !PT ;  /* 0x00000007ff077209 */ /* 0x000fca0007800000 */
[----:B------:R4:W-:Y:S02]  /*3600*/  STG.E desc[UR18][R4.64], R7 ;  /* 0x0000000704007986 */ /* 0x0009e4000c101912 */
.L_x_118:
[----:B------:R-:W-:Y:S05]  /*3610*/  BSYNC.RECONVERGENT B0 ;  /* 0x0000000000007941 */ /* 0x000fea0003800200 */
.L_x_117:
[----:B------:R-:W-:Y:S05]  /*3620*/  @!P1 BRA `(.L_x_119) ;  /* 0xfffffff000249947 */ /* 0x000fea000383ffff */
.L_x_107:
[----:B------:R-:W-:Y:S01]  /*3630*/  BAR.SYNC.DEFER_BLOCKING 0x0 ;  /* 0x0000000000007b1d */ /* 0x000fe20000010000 */
[----:B------:R-:W-:-:S04]  /*3640*/  UIADD3 UR22, UPT, UPT, UR22, -0x1, URZ ;  /* 0xffffffff16167890 */ /* 0x000fc8000fffe0ff */
[----:B------:R-:W-:-:S09]  /*3650*/  UISETP.GT.AND UP0, UPT, UR22, -0x3, UPT ;  /* 0xfffffffd1600788c */ /* 0x000fd2000bf04270 */
[----:B------:R-:W-:Y:S05]  /*3660*/  BRA.U UP0, `(.L_x_120) ;  /* 0xffffffd100407547 */ /* 0x000fea000b83ffff */
[----:B------:R-:W0:Y:S01]  /*3670*/  LDCU UR4, c[0x0][0x370] ;  /* 0x00006e00ff0477ac */ /* 0x000e220008000800 */
[----:B------:R-:W1:Y:S01]  /*3680*/  LDCU UR5, c[0x0][0x380] ;  /* 0x00007000ff0577ac */ /* 0x000e620008000800 */
[----:B0-----:R-:W-:-:S04]  /*3690*/  UIADD3 UR14, UPT, UPT, UR4, UR14, URZ ;  /* 0x0000000e040e7290 */ /* 0x001fc8000fffe0ff */
[----:B-1----:R-:W-:-:S09]  /*36a0*/  UISETP.GE.AND UP0, UPT, UR14, UR5, UPT ;  /* 0x000000050e00728c */ /* 0x002fd2000bf06270 */
[----:B------:R-:W-:Y:S05]  /*36b0*/  BRA.U !UP0, `(.L_x_121) ;  /* 0xffffffcd087c7547 */ /* 0x000fea000b83ffff */
[----:B------:R-:W-:Y:S05]  /*36c0*/  EXIT ;  /* 0x000000000000794d */ /* 0x000fea0003800000 */
        .weak           $__internal_1_$__cuda_sm3x_div_rn_noftz_f32_slowpath
        .type           $__internal_1_$__cuda_sm3x_div_rn_noftz_f32_slowpath,@function
        .size           $__internal_1_$__cuda_sm3x_div_rn_noftz_f32_slowpath,(.L_x_135 - $__internal_1_$__cuda_sm3x_div_rn_noftz_f32_slowpath)
$__internal_1_$__cuda_sm3x_div_rn_noftz_f32_slowpath:
[----:B------:R-:W-:Y:S01]  /*36d0*/  SHF.R.U32.HI R9, RZ, 0x17, R24 ;  /* 0x00000017ff097819 */ /* 0x000fe20000011618 */
[----:B------:R-:W-:Y:S01]  /*36e0*/  BSSY.RECONVERGENT B2, `(.L_x_122) ;  /* 0x0000063000027945 */ /* 0x000fe20003800200 */
[----:B------:R-:W-:Y:S02]  /*36f0*/  SHF.R.U32.HI R4, RZ, 0x17, R5 ;  /* 0x00000017ff047819 */ /* 0x000fe40000011605 */
[----:B------:R-:W-:Y:S02]  /*3700*/  LOP3.LUT R9, R9, 0xff, RZ, 0xc0, !PT ;  /* 0x000000ff09097812 */ /* 0x000fe400078ec0ff */
[----:B------:R-:W-:Y:S02]  /*3710*/  LOP3.LUT R14, R4, 0xff, RZ, 0xc0, !PT ;  /* 0x000000ff040e7812 */ /* 0x000fe400078ec0ff */
[----:B------:R-:W-:Y:S02]  /*3720*/  IADD3 R13, PT, PT, R9, -0x1, RZ ;  /* 0xffffffff090d7810 */ /* 0x000fe40007ffe0ff */
[----:B------:R-:W-:-:S02]  /*3730*/  IADD3 R12, PT, PT, R14, -0x1, RZ ;  /* 0xffffffff0e0c7810 */ /* 0x000fc40007ffe0ff */
[----:B------:R-:W-:Y:S02]  /*3740*/  ISETP.GT.U32.AND P0, PT, R13, 0xfd, PT ;  /* 0x000000fd0d00780c */ /* 0x000fe40003f04070 */
[----:B------:R-:W-:Y:S02]  /*3750*/  MOV R4, R5 ;  /* 0x0000000500047202 */ /* 0x000fe40000000f00 */
[----:B------:R-:W-:-:S13]  /*3760*/  ISETP.GT.U32.OR P0, PT, R12, 0xfd, P0 ;  /* 0x000000fd0c00780c */ /* 0x000fda0000704470 */
[----:B------:R-:W-:Y:S01]  /*3770*/  @!P0 MOV R11, RZ ;  /* 0x000000ff000b8202 */ /* 0x000fe20000000f00 */
[----:B------:R-:W-:Y:S06]  /*3780*/  @!P0 BRA `(.L_x_123) ;  /* 0x00000000005c8947 */ /* 0x000fec0003800000 */
[----:B------:R-:W-:Y:S02]  /*3790*/  FSETP.GTU.FTZ.AND P0, PT, |R5|, +INF , PT ;  /* 0x7f8000000500780b */ /* 0x000fe40003f1c200 */
[----:B------:R-:W-:-:S04]  /*37a0*/  FSETP.GTU.FTZ.AND P1, PT, |R24|, +INF , PT ;  /* 0x7f8000001800780b */ /* 0x000fc80003f3c200 */
[----:B------:R-:W-:-:S13]  /*37b0*/  PLOP3.LUT P0, PT, P0, P1, PT, 0xf8, 0x8f ;  /* 0x00000000008f781c */ /* 0x000fda0000703f70 */
[----:B------:R-:W-:Y:S05]  /*37c0*/  @P0 BRA `(.L_x_124) ;  /* 0x00000004004c0947 */ /* 0x000fea0003800000 */
[----:B------:R-:W-:-:S13]  /*37d0*/  LOP3.LUT P0, RZ, R24, 0x7fffffff, R4, 0xc8, !PT ;  /* 0x7fffffff18ff7812 */ /* 0x000fda000780c804 */
[----:B------:R-:W-:Y:S05]  /*37e0*/  @!P0 BRA `(.L_x_125) ;  /* 0x00000004003c8947 */ /* 0x000fea0003800000 */
[C---:B------:R-:W-:Y:S02]  /*37f0*/  FSETP.NEU.FTZ.AND P3, PT, |R5|.reuse, +INF , PT ;  /* 0x7f8000000500780b */ /* 0x040fe40003f7d200 */
[----:B------:R-:W-:Y:S02]  /*3800*/  FSETP.NEU.FTZ.AND P1, PT, |R24|, +INF , PT ;  /* 0x7f8000001800780b */ /* 0x000fe40003f3d200 */
[----:B------:R-:W-:-:S11]  /*3810*/  FSETP.NEU.FTZ.AND P0, PT, |R5|, +INF , PT ;  /* 0x7f8000000500780b */ /* 0x000fd60003f1d200 */
[----:B------:R-:W-:Y:S05]  /*3820*/  @!P1 BRA !P3, `(.L_x_125) ;  /* 0x00000004002c9947 */ /* 0x000fea0005800000 */
[----:B------:R-:W-:-:S04]  /*3830*/  LOP3.LUT P3, RZ, R4, 0x7fffffff, RZ, 0xc0, !PT ;  /* 0x7fffffff04ff7812 */ /* 0x000fc8000786c0ff */
[----:B------:R-:W-:-:S13]  /*3840*/  PLOP3.LUT P1, PT, P1, P3, PT, 0x2f, 0xf2 ;  /* 0x0000000000f2781c */ /* 0x000fda0000f26577 */
[----:B------:R-:W-:Y:S05]  /*3850*/  @P1 BRA `(.L_x_126) ;  /* 0x0000000400181947 */ /* 0x000fea0003800000 */
[----:B------:R-:W-:-:S04]  /*3860*/  LOP3.LUT P1, RZ, R24, 0x7fffffff, RZ, 0xc0, !PT ;  /* 0x7fffffff18ff7812 */ /* 0x000fc8000782c0ff */
[----:B------:R-:W-:-:S13]  /*3870*/  PLOP3.LUT P0, PT, P0, P1, PT, 0x2f, 0xf2 ;  /* 0x0000000000f2781c */ /* 0x000fda0000702577 */
[----:B------:R-:W-:Y:S05]  /*3880*/  @P0 BRA `(.L_x_127) ;  /* 0x0000000400000947 */ /* 0x000fea0003800000 */
[----:B------:R-:W-:Y:S02]  /*3890*/  ISETP.GE.AND P0, PT, R12, RZ, PT ;  /* 0x000000ff0c00720c */ /* 0x000fe40003f06270 */
[----:B------:R-:W-:-:S11]  /*38a0*/  ISETP.GE.AND P1, PT, R13, RZ, PT ;  /* 0x000000ff0d00720c */ /* 0x000fd60003f26270 */
[----:B------:R-:W-:Y:S01]  /*38b0*/  @P0 MOV R11, RZ ;  /* 0x000000ff000b0202 */ /* 0x000fe20000000f00 */
[----:B------:R-:W-:Y:S01]  /*38c0*/  @!P0 FFMA R4, R5, 1.84467440737095516160e+19, RZ ;  /* 0x5f80000005048823 */ /* 0x000fe200000000ff */
[----:B------:R-:W-:Y:S01]  /*38d0*/  @!P0 MOV R11, 0xffffffc0 ;  /* 0xffffffc0000b8802 */ /* 0x000fe20000000f00 */
[----:B------:R-:W-:-:S03]  /*38e0*/  @!P1 FFMA R24, R24, 1.84467440737095516160e+19, RZ ;  /* 0x5f80000018189823 */ /* 0x000fc600000000ff */
[----:B------:R-:W-:-:S07]  /*38f0*/  @!P1 IADD3 R11, PT, PT, R11, 0x40, RZ ;  /* 0x000000400b0b9810 */ /* 0x000fce0007ffe0ff */
.L_x_123:
[----:B------:R-:W-:Y:S01]  /*3900*/  LEA R13, R9, 0xc0800000, 0x17 ;  /* 0xc0800000090d7811 */ /* 0x000fe200078eb8ff */
[----:B------:R-:W-:Y:S01]  /*3910*/  BSSY.RECONVERGENT B3, `(.L_x_128) ;  /* 0x0000036000037945 */ /* 0x000fe20003800200 */
[----:B------:R-:W-:Y:S02]  /*3920*/  IADD3 R14, PT, PT, R14, -0x7f, RZ ;  /* 0xffffff810e0e7810 */ /* 0x000fe40007ffe0ff */
[----:B------:R-:W-:-:S03]  /*3930*/  IADD3 R24, PT, PT, -R13, R24, RZ ;  /* 0x000000180d187210 */ /* 0x000fc60007ffe1ff */
[----:B------:R-:W-:Y:S01]  /*3940*/  IMAD R4, R14, -0x800000, R4 ;  /* 0xff8000000e047824 */ /* 0x000fe200078e0204 */
[----:B------:R-:W0:Y:S01]  /*3950*/  MUFU.RCP R13, R24 ;  /* 0x00000018000d7308 */ /* 0x000e220000001000 */
[----:B------:R-:W-:Y:S01]  /*3960*/  FADD.FTZ R15, -R24, -RZ ;  /* 0x800000ff180f7221 */ /* 0x000fe20000010100 */
[----:B------:R-:W-:-:S04]  /*3970*/  IADD3 R14, PT, PT, R14, 0x7f, -R9 ;  /* 0x0000007f0e0e7810 */ /* 0x000fc80007ffe809 */
[----:B------:R-:W-:Y:S01]  /*3980*/  IADD3 R14, PT, PT, R14, R11, RZ ;  /* 0x0000000b0e0e7210 */ /* 0x000fe20007ffe0ff */
[----:B0-----:R-:W-:-:S04]  /*3990*/  FFMA R12, R13, R15, 1 ;  /* 0x3f8000000d0c7423 */ /* 0x001fc8000000000f */
[----:B------:R-:W-:-:S04]  /*39a0*/  FFMA R13, R13, R12, R13 ;  /* 0x0000000c0d0d7223 */ /* 0x000fc8000000000d */
[----:B------:R-:W-:-:S04]  /*39b0*/  FFMA R12, R4, R13, RZ ;  /* 0x0000000d040c7223 */ /* 0x000fc800000000ff */
[----:B------:R-:W-:-:S04]  /*39c0*/  FFMA R16, R15, R12, R4 ;  /* 0x0000000c0f107223 */ /* 0x000fc80000000004 */
[----:B------:R-:W-:-:S04]  /*39d0*/  FFMA R12, R13, R16, R12 ;  /* 0x000000100d0c7223 */ /* 0x000fc8000000000c */
[----:B------:R-:W-:-:S04]  /*39e0*/  FFMA R15, R15, R12, R4 ;  /* 0x0000000c0f0f7223 */ /* 0x000fc80000000004 */
[----:B------:R-:W-:-:S05]  /*39f0*/  FFMA R4, R13, R15, R12 ;  /* 0x0000000f0d047223 */ /* 0x000fca000000000c */
[----:B------:R-:W-:-:S04]  /*3a00*/  SHF.R.U32.HI R9, RZ, 0x17, R4 ;  /* 0x00000017ff097819 */ /* 0x000fc80000011604 */
[----:B------:R-:W-:-:S04]  /*3a10*/  LOP3.LUT R9, R9, 0xff, RZ, 0xc0, !PT ;  /* 0x000000ff09097812 */ /* 0x000fc800078ec0ff */
[----:B------:R-:W-:-:S04]  /*3a20*/  IADD3 R16, PT, PT, R9, R14, RZ ;  /* 0x0000000e09107210 */ /* 0x000fc80007ffe0ff */
[----:B------:R-:W-:-:S04]  /*3a30*/  IADD3 R9, PT, PT, R16, -0x1, RZ ;  /* 0xffffffff10097810 */ /* 0x000fc80007ffe0ff */
[----:B------:R-:W-:-:S13]  /*3a40*/  ISETP.GE.U32.AND P0, PT, R9, 0xfe, PT ;  /* 0x000000fe0900780c */ /* 0x000fda0003f06070 */
[----:B------:R-:W-:Y:S05]  /*3a50*/  @!P0 BRA `(.L_x_129) ;  /* 0x0000000000808947 */ /* 0x000fea0003800000 */
[----:B------:R-:W-:-:S13]  /*3a60*/  ISETP.GT.AND P0, PT, R16, 0xfe, PT ;  /* 0x000000fe1000780c */ /* 0x000fda0003f04270 */
[----:B------:R-:W-:Y:S05]  /*3a70*/  @P0 BRA `(.L_x_130) ;  /* 0x00000000006c0947 */ /* 0x000fea0003800000 */
[----:B------:R-:W-:-:S13]  /*3a80*/  ISETP.GE.AND P0, PT, R16, 0x1, PT ;  /* 0x000000011000780c */ /* 0x000fda0003f06270 */
[----:B------:R-:W-:Y:S05]  /*3a90*/  @P0 BRA `(.L_x_131) ;  /* 0x0000000000740947 */ /* 0x000fea0003800000 */
[----:B------:R-:W-:Y:S02]  /*3aa0*/  ISETP.GE.AND P0, PT, R16, -0x18, PT ;  /* 0xffffffe81000780c */ /* 0x000fe40003f06270 */
[----:B------:R-:W-:-:S11]  /*3ab0*/  LOP3.LUT R4, R4, 0x80000000, RZ, 0xc0, !PT ;  /* 0x8000000004047812 */ /* 0x000fd600078ec0ff */
[----:B------:R-:W-:Y:S05]  /*3ac0*/  @!P0 BRA `(.L_x_131) ;  /* 0x0000000000688947 */ /* 0x000fea0003800000 */
[-CC-:B------:R-:W-:Y:S01]  /*3ad0*/  FFMA.RZ R9, R13, R15.reuse, R12.reuse ;  /* 0x0000000f0d097223 */ /* 0x180fe2000000c00c */
[C---:B------:R-:W-:Y:S02]  /*3ae0*/  IADD3 R14, PT, PT, R16.reuse, 0x20, RZ ;  /* 0x00000020100e7810 */ /* 0x040fe40007ffe0ff */
[C---:B------:R-:W-:Y:S02]  /*3af0*/  ISETP.NE.AND P3, PT, R16.reuse, RZ, PT ;  /* 0x000000ff1000720c */ /* 0x040fe40003f65270 */
[----:B------:R-:W-:Y:S01]  /*3b00*/  LOP3.LUT R11, R9, 0x7fffff, RZ, 0xc0, !PT ;  /* 0x007fffff090b7812 */ /* 0x000fe200078ec0ff */
[CCC-:B------:R-:W-:Y:S01]  /*3b10*/  FFMA.RP R9, R13.reuse, R15.reuse, R12.reuse ;  /* 0x0000000f0d097223 */ /* 0x1c0fe2000000800c */
[----:B------:R-:W-:Y:S01]  /*3b20*/  FFMA.RM R12, R13, R15, R12 ;  /* 0x0000000f0d0c7223 */ /* 0x000fe2000000400c */
[----:B------:R-:W-:Y:S02]  /*3b30*/  ISETP.NE.AND P1, PT, R16, RZ, PT ;  /* 0x000000ff1000720c */ /* 0x000fe40003f25270 */
[----:B------:R-:W-:-:S02]  /*3b40*/  LOP3.LUT R11, R11, 0x800000, RZ, 0xfc, !PT ;  /* 0x008000000b0b7812 */ /* 0x000fc400078efcff */
[----:B------:R-:W-:Y:S02]  /*3b50*/  IADD3 R13, PT, PT, -R16, RZ, RZ ;  /* 0x000000ff100d7210 */ /* 0x000fe40007ffe1ff */
[----:B------:R-:W-:Y:S02]  /*3b60*/  SHF.L.U32 R14, R11, R14, RZ ;  /* 0x0000000e0b0e7219 */ /* 0x000fe400000006ff */
[----:B------:R-:W-:Y:S02]  /*3b70*/  FSETP.NEU.FTZ.AND P0, PT, R9, R12, PT ;  /* 0x0000000c0900720b */ /* 0x000fe40003f1d000 */
[----:B------:R-:W-:Y:S02]  /*3b80*/  SEL R12, R13, RZ, P3 ;  /* 0x000000ff0d0c7207 */ /* 0x000fe40001800000 */
[----:B------:R-:W-:Y:S02]  /*3b90*/  ISETP.NE.AND P1, PT, R14, RZ, P1 ;  /* 0x000000ff0e00720c */ /* 0x000fe40000f25270 */
[----:B------:R-:W-:-:S02]  /*3ba0*/  SHF.R.U32.HI R12, RZ, R12, R11 ;  /* 0x0000000cff0c7219 */ /* 0x000fc4000001160b */
[----:B------:R-:W-:Y:S02]  /*3bb0*/  PLOP3.LUT P0, PT, P0, P1, PT, 0xf8, 0x8f ;  /* 0x00000000008f781c */ /* 0x000fe40000703f70 */
[----:B------:R-:W-:Y:S02]  /*3bc0*/  SHF.R.U32.HI R14, RZ, 0x1, R12 ;  /* 0x00000001ff0e7819 */ /* 0x000fe4000001160c */
[----:B------:R-:W-:-:S04]  /*3bd0*/  SEL R9, RZ, 0x1, !P0 ;  /* 0x00000001ff097807 */ /* 0x000fc80004000000 */
[----:B------:R-:W-:-:S04]  /*3be0*/  LOP3.LUT R9, R9, 0x1, R14, 0xf8, !PT ;  /* 0x0000000109097812 */ /* 0x000fc800078ef80e */
[----:B------:R-:W-:-:S04]  /*3bf0*/  LOP3.LUT R9, R9, R12, RZ, 0xc0, !PT ;  /* 0x0000000c09097212 */ /* 0x000fc800078ec0ff */
[----:B------:R-:W-:-:S04]  /*3c00*/  IADD3 R9, PT, PT, R14, R9, RZ ;  /* 0x000000090e097210 */ /* 0x000fc80007ffe0ff */
[----:B------:R-:W-:Y:S01]  /*3c10*/  LOP3.LUT R4, R9, R4, RZ, 0xfc, !PT ;  /* 0x0000000409047212 */ /* 0x000fe200078efcff */
[----:B------:R-:W-:Y:S06]  /*3c20*/  BRA `(.L_x_131) ;  /* 0x0000000000107947 */ /* 0x000fec0003800000 */
.L_x_130:
[----:B------:R-:W-:-:S04]  /*3c30*/  LOP3.LUT R4, R4, 0x80000000, RZ, 0xc0, !PT ;  /* 0x8000000004047812 */ /* 0x000fc800078ec0ff */
[----:B------:R-:W-:Y:S01]  /*3c40*/  LOP3.LUT R4, R4, 0x7f800000, RZ, 0xfc, !PT ;  /* 0x7f80000004047812 */ /* 0x000fe200078efcff */
[----:B------:R-:W-:Y:S06]  /*3c50*/  BRA `(.L_x_131) ;  /* 0x0000000000047947 */ /* 0x000fec0003800000 */
.L_x_129:
[----:B------:R-:W-:-:S07]  /*3c60*/  LEA R4, R14, R4, 0x17 ;  /* 0x000000040e047211 */ /* 0x000fce00078eb8ff */
.L_x_131:
[----:B------:R-:W-:Y:S05]  /*3c70*/  BSYNC.RECONVERGENT B3 ;  /* 0x0000000000037941 */ /* 0x000fea0003800200 */
.L_x_128:
[----:B------:R-:W-:Y:S05]  /*3c80*/  BRA `(.L_x_132) ;  /* 0x0000000000207947 */ /* 0x000fea0003800000 */
.L_x_127:
[----:B------:R-:W-:-:S04]  /*3c90*/  LOP3.LUT R4, R24, 0x80000000, R4, 0x48, !PT ;  /* 0x8000000018047812 */ /* 0x000fc800078e4804 */
[----:B------:R-:W-:Y:S01]  /*3ca0*/  LOP3.LUT R4, R4, 0x7f800000, RZ, 0xfc, !PT ;  /* 0x7f80000004047812 */ /* 0x000fe200078efcff */
[----:B------:R-:W-:Y:S06]  /*3cb0*/  BRA `(.L_x_132) ;  /* 0x0000000000147947 */ /* 0x000fec0003800000 */
.L_x_126:
[----:B------:R-:W-:Y:S01]  /*3cc0*/  LOP3.LUT R4, R24, 0x80000000, R4, 0x48, !PT ;  /* 0x8000000018047812 */ /* 0x000fe200078e4804 */
[----:B------:R-:W-:Y:S06]  /*3cd0*/  BRA `(.L_x_132) ;  /* 0x00000000000c7947 */ /* 0x000fec0003800000 */
.L_x_125:
[----:B------:R-:W0:Y:S01]  /*3ce0*/  MUFU.RSQ R4, -QNAN ;  /* 0xffc0000000047908 */ /* 0x000e220000001400 */
[----:B------:R-:W-:Y:S05]  /*3cf0*/  BRA `(.L_x_132) ;  /* 0x0000000000047947 */ /* 0x000fea0003800000 */
.L_x_124:
[----:B------:R-:W-:-:S07]  /*3d00*/  FADD.FTZ R4, R5, R24 ;  /* 0x0000001805047221 */ /* 0x000fce0000010000 */
.L_x_132:
[----:B------:R-:W-:Y:S05]  /*3d10*/  BSYNC.RECONVERGENT B2 ;  /* 0x0000000000027941 */ /* 0x000fea0003800200 */
.L_x_122:
[----:B------:R-:W-:-:S04]  /*3d20*/  HFMA2 R11, -RZ, RZ, 0, 0 ;  /* 0x00000000ff0b7431 */ /* 0x000fc800000001ff */
[----:B0-----:R-:W-:Y:S05]  /*3d30*/  RET.REL.NODEC R10 `(_Z11approxmatchiiiPKfS0_PfS1_) ;  /* 0xffffffc00ab07950 */ /* 0x001fea0003c3ffff */
.L_x_133:
        /* <DEDUP_REMOVED lines=12> */
.L_x_135:


//--------------------- .nv.shared.reserved.0     --------------------------
	.section	.nv.shared.reserved.0,"aw",@nobits
	.weak		__nv_reservedSMEM_offset_0_alias
	.size		__nv_reservedSMEM_offset_0_alias, 0, 64
	.other		__nv_reservedSMEM_offset_0_alias,@"STO_CUDA_RESERVED_SHARED STV_DEFAULT"
__nv_reservedSMEM_offset_0_alias:
	.zero		0
	.zero		64


//--------------------- .nv.shared._Z14matchcostgrad2iiiPKfS0_S0_Pf --------------------------
	.section	.nv.shared._Z14matchcostgrad2iiiPKfS0_S0_Pf,"aw",@nobits
	.sectionflags	@""
	.align	4
.nv.shared._Z14matchcostgrad2iiiPKfS0_S0_Pf:
	.zero		4096


//--------------------- .nv.shared._Z9matchcostiiiPKfS0_S0_Pf --------------------------
	.section	.nv.shared._Z9matchcostiiiPKfS0_S0_Pf,"aw",@nobits
	.sectionflags	@""
	.align	4
.nv.shared._Z9matchcostiiiPKfS0_S0_Pf:
	.zero		15360


//--------------------- .nv.shared._Z11approxmatchiiiPKfS0_PfS1_ --------------------------
	.section	.nv.shared._Z11approxmatchiiiPKfS0_PfS1_,"aw",@nobits
	.sectionflags	@""
	.align	4
.nv.shared._Z11approxmatchiiiPKfS0_PfS1_:
	.zero		17408


//--------------------- .nv.constant0._Z14matchcostgrad1iiiPKfS0_S0_Pf --------------------------
	.section	.nv.constant0._Z14matchcostgrad1iiiPKfS0_S0_Pf,"a",@progbits
	.sectionflags	@""
	.align	4
.nv.constant0._Z14matchcostgrad1iiiPKfS0_S0_Pf:
	.zero		944


//--------------------- .nv.constant0._Z14matchcostgrad2iiiPKfS0_S0_Pf --------------------------
	.section	.nv.constant0._Z14matchcostgrad2iiiPKfS0_S0_Pf,"a",@progbits
	.sectionflags	@""
	.align	4
.nv.constant0._Z14matchcostgrad2iiiPKfS0_S0_Pf:
	.zero		944


//--------------------- .nv.constant0._Z9matchcostiiiPKfS0_S0_Pf --------------------------
	.section	.nv.constant0._Z9matchcostiiiPKfS0_S0_Pf,"a",@progbits
	.sectionflags	@""
	.align	4
.nv.constant0._Z9matchcostiiiPKfS0_S0_Pf:
	.zero		944


//--------------------- .nv.constant0._Z11approxmatchiiiPKfS0_PfS1_ --------------------------
	.section	.nv.constant0._Z11approxmatchiiiPKfS0_PfS1_,"a",@progbits
	.sectionflags	@""
	.align	4
.nv.constant0._Z11approxmatchiiiPKfS0_PfS1_:
	.zero		944


//--------------------- SYMBOLS --------------------------

	.type		.nv.reservedSmem.offset0,@object
	.size		.nv.reservedSmem.offset0,0x4
	.type		.nv.reservedSmem.cap,@object
	.size		.nv.reservedSmem.cap,0x4
